//
// Generated by NVIDIA NVVM Compiler
//
// Compiler Build ID: CL-36424714
// Cuda compilation tools, release 13.0, V13.0.88
// Based on NVVM 20.0.0
//

.version 9.0
.target sm_100
.address_size 64

	// .globl	linearKernel
.global .align 4 .b8 __cudart_i2opi_f[24] = {65, 144, 67, 60, 153, 149, 98, 219, 192, 221, 52, 245, 209, 87, 39, 252, 41, 21, 68, 78, 110, 131, 249, 162};

.visible .entry linearKernel(
	.param .u64 .ptr .align 1 linearKernel_param_0,
	.param .u64 .ptr .align 1 linearKernel_param_1,
	.param .u64 .ptr .align 1 linearKernel_param_2,
	.param .u64 .ptr .align 1 linearKernel_param_3,
	.param .u64 .ptr .align 1 linearKernel_param_4,
	.param .u64 .ptr .align 1 linearKernel_param_5,
	.param .u32 linearKernel_param_6,
	.param .u32 linearKernel_param_7,
	.param .u32 linearKernel_param_8
)
{
	.local .align 16 .b8 	__local_depot0[272];
	.reg .b64 	%SP;
	.reg .b64 	%SPL;
	.reg .pred 	%p<201>;
	.reg .b16 	%rs<4>;
	.reg .b32 	%r<377>;
	.reg .b32 	%f<895>;
	.reg .b64 	%rd<184>;
	.reg .b64 	%fd<33>;

	mov.u64 	%SPL, __local_depot0;
	ld.param.u64 	%rd42, [linearKernel_param_0];
	ld.param.u64 	%rd43, [linearKernel_param_1];
	ld.param.u64 	%rd40, [linearKernel_param_4];
	ld.param.u32 	%r165, [linearKernel_param_6];
	ld.param.u32 	%r168, [linearKernel_param_7];
	cvta.to.global.u64 	%rd1, %rd42;
	cvta.to.global.u64 	%rd2, %rd43;
	add.u64 	%rd3, %SPL, 256;
	add.u64 	%rd4, %SPL, 0;
	mov.u32 	%r169, %ctaid.y;
	mov.u32 	%r170, %ntid.y;
	mov.u32 	%r171, %tid.y;
	mad.lo.s32 	%r172, %r169, %r170, %r171;
	mov.u32 	%r173, %ctaid.x;
	mov.u32 	%r174, %ntid.x;
	mov.u32 	%r175, %tid.x;
	mad.lo.s32 	%r2, %r173, %r174, %r175;
	setp.ge.s32 	%p3, %r2, %r165;
	setp.ge.s32 	%p4, %r172, %r168;
	or.pred  	%p5, %p3, %p4;
	@%p5 bra 	$L__BB0_138;
	cvta.to.global.u64 	%rd46, %rd40;
	ld.global.f32 	%f299, [%rd46];
	ld.global.f32 	%f300, [%rd46+4];
	ld.global.f32 	%f301, [%rd46+8];
	cvt.rn.f32.s32 	%f302, %r2;
	cvt.rn.f32.s32 	%f303, %r165;
	div.rn.f32 	%f304, %f302, %f303;
	add.f32 	%f305, %f304, 0fBF000000;
	cvt.rn.f32.u32 	%f306, %r172;
	cvt.rn.f32.u32 	%f307, %r168;
	div.rn.f32 	%f308, %f306, %f307;
	add.f32 	%f309, %f308, 0fBF000000;
	add.f32 	%f1, %f305, %f299;
	add.f32 	%f2, %f309, %f300;
	add.f32 	%f3, %f301, 0f00000000;
	mov.f32 	%f310, 0f00000000;
	sub.f32 	%f4, %f310, %f305;
	sub.f32 	%f5, %f310, %f309;
	ld.global.f32 	%f6, [%rd46+12];
	mul.f32 	%f311, %f6, 0f3F22F983;
	cvt.rni.s32.f32 	%r319, %f311;
	cvt.rn.f32.s32 	%f312, %r319;
	fma.rn.f32 	%f313, %f312, 0fBFC90FDA, %f6;
	fma.rn.f32 	%f314, %f312, 0fB3A22168, %f313;
	fma.rn.f32 	%f826, %f312, 0fA7C234C5, %f314;
	abs.f32 	%f8, %f6;
	setp.ltu.f32 	%p6, %f8, 0f47CE4780;
	mov.u32 	%r307, %r319;
	mov.f32 	%f823, %f826;
	@%p6 bra 	$L__BB0_9;
	setp.neu.f32 	%p7, %f8, 0f7F800000;
	@%p7 bra 	$L__BB0_4;
	mov.f32 	%f317, 0f00000000;
	mul.rn.f32 	%f823, %f6, %f317;
	mov.b32 	%r307, 0;
	bra.uni 	$L__BB0_9;
$L__BB0_4:
	mov.b32 	%r4, %f6;
	shl.b32 	%r177, %r4, 8;
	or.b32  	%r5, %r177, -2147483648;
	mov.b64 	%rd175, 0;
	mov.b32 	%r304, 0;
	mov.u64 	%rd173, __cudart_i2opi_f;
	mov.u64 	%rd174, %rd4;
$L__BB0_5:
	.pragma "nounroll";
	ld.global.nc.u32 	%r178, [%rd173];
	mad.wide.u32 	%rd49, %r178, %r5, %rd175;
	shr.u64 	%rd175, %rd49, 32;
	st.local.u32 	[%rd174], %rd49;
	add.s32 	%r304, %r304, 1;
	add.s64 	%rd174, %rd174, 4;
	add.s64 	%rd173, %rd173, 4;
	setp.ne.s32 	%p8, %r304, 6;
	@%p8 bra 	$L__BB0_5;
	shr.u32 	%r179, %r4, 23;
	st.local.u32 	[%rd4+24], %rd175;
	and.b32  	%r8, %r179, 31;
	and.b32  	%r180, %r179, 224;
	add.s32 	%r181, %r180, -128;
	shr.u32 	%r182, %r181, 5;
	mul.wide.u32 	%rd50, %r182, 4;
	sub.s64 	%rd11, %rd4, %rd50;
	ld.local.u32 	%r305, [%rd11+24];
	ld.local.u32 	%r306, [%rd11+20];
	setp.eq.s32 	%p9, %r8, 0;
	@%p9 bra 	$L__BB0_8;
	shf.l.wrap.b32 	%r305, %r306, %r305, %r8;
	ld.local.u32 	%r183, [%rd11+16];
	shf.l.wrap.b32 	%r306, %r183, %r306, %r8;
$L__BB0_8:
	shr.u32 	%r184, %r305, 30;
	shf.l.wrap.b32 	%r185, %r306, %r305, 2;
	shl.b32 	%r186, %r306, 2;
	shr.u32 	%r187, %r185, 31;
	add.s32 	%r188, %r187, %r184;
	neg.s32 	%r189, %r188;
	setp.lt.s32 	%p10, %r4, 0;
	selp.b32 	%r307, %r189, %r188, %p10;
	xor.b32  	%r190, %r185, %r4;
	shr.s32 	%r191, %r185, 31;
	xor.b32  	%r192, %r191, %r185;
	xor.b32  	%r193, %r191, %r186;
	cvt.u64.u32 	%rd51, %r192;
	shl.b64 	%rd52, %rd51, 32;
	cvt.u64.u32 	%rd53, %r193;
	or.b64  	%rd54, %rd52, %rd53;
	cvt.rn.f64.s64 	%fd1, %rd54;
	mul.f64 	%fd2, %fd1, 0d3BF921FB54442D19;
	cvt.rn.f32.f64 	%f315, %fd2;
	neg.f32 	%f316, %f315;
	setp.lt.s32 	%p11, %r190, 0;
	selp.f32 	%f823, %f316, %f315, %p11;
$L__BB0_9:
	setp.ltu.f32 	%p12, %f8, 0f47CE4780;
	add.s32 	%r195, %r307, 1;
	mul.rn.f32 	%f318, %f823, %f823;
	and.b32  	%r196, %r307, 1;
	setp.eq.b32 	%p13, %r196, 1;
	selp.f32 	%f319, %f823, 0f3F800000, %p13;
	fma.rn.f32 	%f320, %f318, %f319, 0f00000000;
	fma.rn.f32 	%f321, %f318, 0f37CBAC00, 0fBAB607ED;
	selp.f32 	%f322, 0fB94D4153, %f321, %p13;
	selp.f32 	%f323, 0f3C0885E4, 0f3D2AAABB, %p13;
	fma.rn.f32 	%f324, %f322, %f318, %f323;
	selp.f32 	%f325, 0fBE2AAAA8, 0fBEFFFFFF, %p13;
	fma.rn.f32 	%f326, %f324, %f318, %f325;
	fma.rn.f32 	%f327, %f326, %f320, %f319;
	and.b32  	%r197, %r195, 2;
	setp.eq.s32 	%p14, %r197, 0;
	mov.f32 	%f328, 0f00000000;
	sub.f32 	%f329, %f328, %f327;
	selp.f32 	%f12, %f327, %f329, %p14;
	mov.u32 	%r311, %r319;
	mov.f32 	%f824, %f826;
	@%p12 bra 	$L__BB0_17;
	setp.neu.f32 	%p15, %f8, 0f7F800000;
	@%p15 bra 	$L__BB0_12;
	mov.f32 	%f332, 0f00000000;
	mul.rn.f32 	%f824, %f6, %f332;
	mov.b32 	%r311, 0;
	bra.uni 	$L__BB0_17;
$L__BB0_12:
	mov.b32 	%r17, %f6;
	shl.b32 	%r199, %r17, 8;
	or.b32  	%r18, %r199, -2147483648;
	mov.b64 	%rd178, 0;
	mov.b32 	%r308, 0;
	mov.u64 	%rd176, __cudart_i2opi_f;
	mov.u64 	%rd177, %rd4;
$L__BB0_13:
	.pragma "nounroll";
	ld.global.nc.u32 	%r200, [%rd176];
	mad.wide.u32 	%rd57, %r200, %r18, %rd178;
	shr.u64 	%rd178, %rd57, 32;
	st.local.u32 	[%rd177], %rd57;
	add.s32 	%r308, %r308, 1;
	add.s64 	%rd177, %rd177, 4;
	add.s64 	%rd176, %rd176, 4;
	setp.ne.s32 	%p16, %r308, 6;
	@%p16 bra 	$L__BB0_13;
	shr.u32 	%r201, %r17, 23;
	st.local.u32 	[%rd4+24], %rd178;
	and.b32  	%r21, %r201, 31;
	and.b32  	%r202, %r201, 224;
	add.s32 	%r203, %r202, -128;
	shr.u32 	%r204, %r203, 5;
	mul.wide.u32 	%rd58, %r204, 4;
	sub.s64 	%rd18, %rd4, %rd58;
	ld.local.u32 	%r309, [%rd18+24];
	ld.local.u32 	%r310, [%rd18+20];
	setp.eq.s32 	%p17, %r21, 0;
	@%p17 bra 	$L__BB0_16;
	shf.l.wrap.b32 	%r309, %r310, %r309, %r21;
	ld.local.u32 	%r205, [%rd18+16];
	shf.l.wrap.b32 	%r310, %r205, %r310, %r21;
$L__BB0_16:
	shr.u32 	%r206, %r309, 30;
	shf.l.wrap.b32 	%r207, %r310, %r309, 2;
	shl.b32 	%r208, %r310, 2;
	shr.u32 	%r209, %r207, 31;
	add.s32 	%r210, %r209, %r206;
	neg.s32 	%r211, %r210;
	setp.lt.s32 	%p18, %r17, 0;
	selp.b32 	%r311, %r211, %r210, %p18;
	xor.b32  	%r212, %r207, %r17;
	shr.s32 	%r213, %r207, 31;
	xor.b32  	%r214, %r213, %r207;
	xor.b32  	%r215, %r213, %r208;
	cvt.u64.u32 	%rd59, %r214;
	shl.b64 	%rd60, %rd59, 32;
	cvt.u64.u32 	%rd61, %r215;
	or.b64  	%rd62, %rd60, %rd61;
	cvt.rn.f64.s64 	%fd3, %rd62;
	mul.f64 	%fd4, %fd3, 0d3BF921FB54442D19;
	cvt.rn.f32.f64 	%f330, %fd4;
	neg.f32 	%f331, %f330;
	setp.lt.s32 	%p19, %r212, 0;
	selp.f32 	%f824, %f331, %f330, %p19;
$L__BB0_17:
	setp.ltu.f32 	%p20, %f8, 0f47CE4780;
	mul.rn.f32 	%f333, %f824, %f824;
	and.b32  	%r217, %r311, 1;
	setp.eq.b32 	%p21, %r217, 1;
	selp.f32 	%f334, 0f3F800000, %f824, %p21;
	fma.rn.f32 	%f335, %f333, %f334, 0f00000000;
	fma.rn.f32 	%f336, %f333, 0f37CBAC00, 0fBAB607ED;
	selp.f32 	%f337, %f336, 0fB94D4153, %p21;
	selp.f32 	%f338, 0f3D2AAABB, 0f3C0885E4, %p21;
	fma.rn.f32 	%f339, %f337, %f333, %f338;
	selp.f32 	%f340, 0fBEFFFFFF, 0fBE2AAAA8, %p21;
	fma.rn.f32 	%f341, %f339, %f333, %f340;
	fma.rn.f32 	%f342, %f341, %f335, %f334;
	and.b32  	%r218, %r311, 2;
	setp.eq.s32 	%p22, %r218, 0;
	mov.f32 	%f343, 0f00000000;
	sub.f32 	%f344, %f343, %f342;
	selp.f32 	%f345, %f342, %f344, %p22;
	mul.f32 	%f346, %f345, 0f40A00000;
	fma.rn.f32 	%f16, %f4, %f12, %f346;
	mov.u32 	%r315, %r319;
	mov.f32 	%f825, %f826;
	@%p20 bra 	$L__BB0_25;
	setp.neu.f32 	%p23, %f8, 0f7F800000;
	@%p23 bra 	$L__BB0_20;
	mov.f32 	%f349, 0f00000000;
	mul.rn.f32 	%f825, %f6, %f349;
	mov.b32 	%r315, 0;
	bra.uni 	$L__BB0_25;
$L__BB0_20:
	mov.b32 	%r30, %f6;
	shl.b32 	%r220, %r30, 8;
	or.b32  	%r31, %r220, -2147483648;
	mov.b64 	%rd181, 0;
	mov.b32 	%r312, 0;
	mov.u64 	%rd179, __cudart_i2opi_f;
	mov.u64 	%rd180, %rd4;
$L__BB0_21:
	.pragma "nounroll";
	ld.global.nc.u32 	%r221, [%rd179];
	mad.wide.u32 	%rd65, %r221, %r31, %rd181;
	shr.u64 	%rd181, %rd65, 32;
	st.local.u32 	[%rd180], %rd65;
	add.s32 	%r312, %r312, 1;
	add.s64 	%rd180, %rd180, 4;
	add.s64 	%rd179, %rd179, 4;
	setp.ne.s32 	%p24, %r312, 6;
	@%p24 bra 	$L__BB0_21;
	shr.u32 	%r222, %r30, 23;
	st.local.u32 	[%rd4+24], %rd181;
	and.b32  	%r34, %r222, 31;
	and.b32  	%r223, %r222, 224;
	add.s32 	%r224, %r223, -128;
	shr.u32 	%r225, %r224, 5;
	mul.wide.u32 	%rd66, %r225, 4;
	sub.s64 	%rd25, %rd4, %rd66;
	ld.local.u32 	%r313, [%rd25+24];
	ld.local.u32 	%r314, [%rd25+20];
	setp.eq.s32 	%p25, %r34, 0;
	@%p25 bra 	$L__BB0_24;
	shf.l.wrap.b32 	%r313, %r314, %r313, %r34;
	ld.local.u32 	%r226, [%rd25+16];
	shf.l.wrap.b32 	%r314, %r226, %r314, %r34;
$L__BB0_24:
	shr.u32 	%r227, %r313, 30;
	shf.l.wrap.b32 	%r228, %r314, %r313, 2;
	shl.b32 	%r229, %r314, 2;
	shr.u32 	%r230, %r228, 31;
	add.s32 	%r231, %r230, %r227;
	neg.s32 	%r232, %r231;
	setp.lt.s32 	%p26, %r30, 0;
	selp.b32 	%r315, %r232, %r231, %p26;
	xor.b32  	%r233, %r228, %r30;
	shr.s32 	%r234, %r228, 31;
	xor.b32  	%r235, %r234, %r228;
	xor.b32  	%r236, %r234, %r229;
	cvt.u64.u32 	%rd67, %r235;
	shl.b64 	%rd68, %rd67, 32;
	cvt.u64.u32 	%rd69, %r236;
	or.b64  	%rd70, %rd68, %rd69;
	cvt.rn.f64.s64 	%fd5, %rd70;
	mul.f64 	%fd6, %fd5, 0d3BF921FB54442D19;
	cvt.rn.f32.f64 	%f347, %fd6;
	neg.f32 	%f348, %f347;
	setp.lt.s32 	%p27, %r233, 0;
	selp.f32 	%f825, %f348, %f347, %p27;
$L__BB0_25:
	setp.ltu.f32 	%p28, %f8, 0f47CE4780;
	mul.rn.f32 	%f350, %f825, %f825;
	and.b32  	%r238, %r315, 1;
	setp.eq.b32 	%p29, %r238, 1;
	selp.f32 	%f351, 0f3F800000, %f825, %p29;
	fma.rn.f32 	%f352, %f350, %f351, 0f00000000;
	fma.rn.f32 	%f353, %f350, 0f37CBAC00, 0fBAB607ED;
	selp.f32 	%f354, %f353, 0fB94D4153, %p29;
	selp.f32 	%f355, 0f3D2AAABB, 0f3C0885E4, %p29;
	fma.rn.f32 	%f356, %f354, %f350, %f355;
	selp.f32 	%f357, 0fBEFFFFFF, 0fBE2AAAA8, %p29;
	fma.rn.f32 	%f358, %f356, %f350, %f357;
	fma.rn.f32 	%f359, %f358, %f352, %f351;
	and.b32  	%r239, %r315, 2;
	setp.eq.s32 	%p30, %r239, 0;
	mov.f32 	%f360, 0f00000000;
	sub.f32 	%f361, %f360, %f359;
	selp.f32 	%f20, %f359, %f361, %p30;
	@%p28 bra 	$L__BB0_33;
	setp.neu.f32 	%p31, %f8, 0f7F800000;
	@%p31 bra 	$L__BB0_28;
	mov.f32 	%f364, 0f00000000;
	mul.rn.f32 	%f826, %f6, %f364;
	mov.b32 	%r319, 0;
	bra.uni 	$L__BB0_33;
$L__BB0_28:
	mov.b32 	%r43, %f6;
	shl.b32 	%r241, %r43, 8;
	or.b32  	%r44, %r241, -2147483648;
	mov.b64 	%rd182, 0;
	mov.b32 	%r316, 0;
	mov.u64 	%rd73, __cudart_i2opi_f;
$L__BB0_29:
	.pragma "nounroll";
	mul.wide.u32 	%rd72, %r316, 4;
	add.s64 	%rd74, %rd73, %rd72;
	ld.global.nc.u32 	%r242, [%rd74];
	mad.wide.u32 	%rd75, %r242, %r44, %rd182;
	shr.u64 	%rd182, %rd75, 32;
	add.s64 	%rd76, %rd4, %rd72;
	st.local.u32 	[%rd76], %rd75;
	add.s32 	%r316, %r316, 1;
	setp.ne.s32 	%p32, %r316, 6;
	@%p32 bra 	$L__BB0_29;
	shr.u32 	%r243, %r43, 23;
	st.local.u32 	[%rd4+24], %rd182;
	and.b32  	%r47, %r243, 31;
	and.b32  	%r244, %r243, 224;
	add.s32 	%r245, %r244, -128;
	shr.u32 	%r246, %r245, 5;
	mul.wide.u32 	%rd77, %r246, 4;
	sub.s64 	%rd28, %rd4, %rd77;
	ld.local.u32 	%r317, [%rd28+24];
	ld.local.u32 	%r318, [%rd28+20];
	setp.eq.s32 	%p33, %r47, 0;
	@%p33 bra 	$L__BB0_32;
	shf.l.wrap.b32 	%r317, %r318, %r317, %r47;
	ld.local.u32 	%r247, [%rd28+16];
	shf.l.wrap.b32 	%r318, %r247, %r318, %r47;
$L__BB0_32:
	shr.u32 	%r248, %r317, 30;
	shf.l.wrap.b32 	%r249, %r318, %r317, 2;
	shl.b32 	%r250, %r318, 2;
	shr.u32 	%r251, %r249, 31;
	add.s32 	%r252, %r251, %r248;
	neg.s32 	%r253, %r252;
	setp.lt.s32 	%p34, %r43, 0;
	selp.b32 	%r319, %r253, %r252, %p34;
	xor.b32  	%r254, %r249, %r43;
	shr.s32 	%r255, %r249, 31;
	xor.b32  	%r256, %r255, %r249;
	xor.b32  	%r257, %r255, %r250;
	cvt.u64.u32 	%rd78, %r256;
	shl.b64 	%rd79, %rd78, 32;
	cvt.u64.u32 	%rd80, %r257;
	or.b64  	%rd81, %rd79, %rd80;
	cvt.rn.f64.s64 	%fd7, %rd81;
	mul.f64 	%fd8, %fd7, 0d3BF921FB54442D19;
	cvt.rn.f32.f64 	%f362, %fd8;
	neg.f32 	%f363, %f362;
	setp.lt.s32 	%p35, %r254, 0;
	selp.f32 	%f826, %f363, %f362, %p35;
$L__BB0_33:
	add.s32 	%r260, %r319, 1;
	mul.rn.f32 	%f367, %f826, %f826;
	and.b32  	%r261, %r319, 1;
	setp.eq.b32 	%p36, %r261, 1;
	selp.f32 	%f368, %f826, 0f3F800000, %p36;
	fma.rn.f32 	%f369, %f367, %f368, 0f00000000;
	fma.rn.f32 	%f370, %f367, 0f37CBAC00, 0fBAB607ED;
	selp.f32 	%f371, 0fB94D4153, %f370, %p36;
	selp.f32 	%f372, 0f3C0885E4, 0f3D2AAABB, %p36;
	fma.rn.f32 	%f373, %f371, %f367, %f372;
	selp.f32 	%f374, 0fBE2AAAA8, 0fBEFFFFFF, %p36;
	fma.rn.f32 	%f375, %f373, %f367, %f374;
	fma.rn.f32 	%f376, %f375, %f369, %f368;
	and.b32  	%r262, %r260, 2;
	setp.eq.s32 	%p37, %r262, 0;
	mov.f32 	%f835, 0f00000000;
	sub.f32 	%f377, %f835, %f376;
	selp.f32 	%f378, %f376, %f377, %p37;
	mul.f32 	%f379, %f378, 0f40A00000;
	mul.f32 	%f380, %f4, %f20;
	sub.f32 	%f24, %f379, %f380;
	rcp.rn.f32 	%f25, %f16;
	rcp.rn.f32 	%f26, %f5;
	rcp.rn.f32 	%f27, %f24;
	setp.lt.f32 	%p38, %f25, 0f00000000;
	selp.u32 	%r263, 1, 0, %p38;
	st.local.u32 	[%rd3], %r263;
	setp.lt.f32 	%p39, %f26, 0f00000000;
	selp.u32 	%r264, 1, 0, %p39;
	st.local.u32 	[%rd3+4], %r264;
	setp.lt.f32 	%p40, %f27, 0f00000000;
	selp.u32 	%r265, 1, 0, %p40;
	st.local.u32 	[%rd3+8], %r265;
	mov.b32 	%r320, 0;
	mov.f32 	%f833, 0f4B189680;
	mov.u32 	%r321, %r320;
	mov.f32 	%f834, %f835;
	mov.u32 	%r327, %r320;
	mov.u32 	%r328, %r320;
$L__BB0_34:
	setp.lt.f32 	%p41, %f26, 0f00000000;
	setp.lt.f32 	%p42, %f25, 0f00000000;
	mul.wide.s32 	%rd82, %r321, 32;
	add.s64 	%rd29, %rd1, %rd82;
	add.s64 	%rd30, %rd29, 12;
	selp.b64 	%rd83, 12, 0, %p42;
	add.s64 	%rd84, %rd29, %rd83;
	ld.global.f32 	%f381, [%rd84];
	sub.f32 	%f382, %f381, %f1;
	mul.f32 	%f31, %f25, %f382;
	selp.b64 	%rd85, 0, 12, %p42;
	add.s64 	%rd86, %rd29, %rd85;
	ld.global.f32 	%f383, [%rd86];
	sub.f32 	%f384, %f383, %f1;
	mul.f32 	%f385, %f25, %f384;
	selp.b64 	%rd87, %rd30, %rd29, %p41;
	ld.global.f32 	%f386, [%rd87+4];
	sub.f32 	%f387, %f386, %f2;
	mul.f32 	%f388, %f26, %f387;
	selp.b64 	%rd88, %rd29, %rd30, %p41;
	ld.global.f32 	%f389, [%rd88+4];
	sub.f32 	%f390, %f389, %f2;
	mul.f32 	%f34, %f26, %f390;
	setp.gt.f32 	%p43, %f31, %f34;
	setp.gt.f32 	%p44, %f388, %f385;
	or.pred  	%p45, %p43, %p44;
	@%p45 bra 	$L__BB0_63;
	setp.lt.f32 	%p46, %f27, 0f00000000;
	setp.gt.f32 	%p47, %f388, %f31;
	selp.f32 	%f391, %f388, %f31, %p47;
	setp.lt.f32 	%p48, %f34, %f385;
	selp.f32 	%f392, %f34, %f385, %p48;
	selp.b64 	%rd89, %rd30, %rd29, %p46;
	ld.global.f32 	%f393, [%rd89+8];
	sub.f32 	%f394, %f393, %f3;
	mul.f32 	%f395, %f27, %f394;
	selp.b64 	%rd90, %rd29, %rd30, %p46;
	ld.global.f32 	%f397, [%rd90+8];
	sub.f32 	%f398, %f397, %f3;
	mul.f32 	%f36, %f27, %f398;
	setp.gt.f32 	%p49, %f391, %f36;
	setp.gt.f32 	%p50, %f395, %f392;
	or.pred  	%p51, %p49, %p50;
	@%p51 bra 	$L__BB0_63;
	setp.lt.f32 	%p52, %f36, %f392;
	selp.f32 	%f399, %f36, %f392, %p52;
	setp.leu.f32 	%p53, %f399, 0f00000000;
	@%p53 bra 	$L__BB0_63;
	ld.global.u16 	%rs1, [%rd29+28];
	setp.eq.s16 	%p54, %rs1, 0;
	@%p54 bra 	$L__BB0_60;
	ld.global.u32 	%r60, [%rd29+24];
	mul.wide.s32 	%rd91, %r60, 76;
	add.s64 	%rd92, %rd2, %rd91;
	ld.global.f32 	%f401, [%rd92];
	ld.global.f32 	%f402, [%rd92+4];
	ld.global.f32 	%f403, [%rd92+8];
	ld.global.f32 	%f404, [%rd92+12];
	ld.global.f32 	%f405, [%rd92+16];
	ld.global.f32 	%f406, [%rd92+20];
	ld.global.f32 	%f407, [%rd92+24];
	ld.global.f32 	%f408, [%rd92+28];
	ld.global.f32 	%f409, [%rd92+32];
	sub.f32 	%f410, %f404, %f401;
	sub.f32 	%f411, %f405, %f402;
	sub.f32 	%f412, %f406, %f403;
	sub.f32 	%f413, %f407, %f401;
	sub.f32 	%f414, %f408, %f402;
	sub.f32 	%f415, %f409, %f403;
	mul.f32 	%f416, %f5, %f415;
	mul.f32 	%f417, %f24, %f414;
	sub.f32 	%f418, %f416, %f417;
	mul.f32 	%f419, %f24, %f413;
	mul.f32 	%f420, %f16, %f415;
	sub.f32 	%f421, %f419, %f420;
	mul.f32 	%f422, %f16, %f414;
	mul.f32 	%f423, %f5, %f413;
	sub.f32 	%f424, %f422, %f423;
	mul.f32 	%f425, %f411, %f421;
	fma.rn.f32 	%f426, %f410, %f418, %f425;
	fma.rn.f32 	%f427, %f412, %f424, %f426;
	add.f32 	%f428, %f427, 0f00000000;
	abs.f32 	%f37, %f428;
	rcp.rn.f32 	%f429, %f428;
	sub.f32 	%f430, %f1, %f401;
	sub.f32 	%f431, %f2, %f402;
	sub.f32 	%f432, %f3, %f403;
	mul.f32 	%f433, %f431, %f421;
	fma.rn.f32 	%f434, %f430, %f418, %f433;
	fma.rn.f32 	%f435, %f432, %f424, %f434;
	add.f32 	%f436, %f435, 0f00000000;
	mul.f32 	%f38, %f436, %f429;
	setp.geu.f32 	%p55, %f38, 0f00000000;
	setp.leu.f32 	%p56, %f38, 0f3F800000;
	and.pred  	%p1, %p55, %p56;
	mul.f32 	%f437, %f431, %f412;
	mul.f32 	%f438, %f432, %f411;
	sub.f32 	%f439, %f437, %f438;
	mul.f32 	%f440, %f432, %f410;
	mul.f32 	%f441, %f430, %f412;
	sub.f32 	%f442, %f440, %f441;
	mul.f32 	%f443, %f430, %f411;
	mul.f32 	%f444, %f431, %f410;
	sub.f32 	%f445, %f443, %f444;
	mul.f32 	%f446, %f5, %f442;
	fma.rn.f32 	%f447, %f16, %f439, %f446;
	fma.rn.f32 	%f448, %f24, %f445, %f447;
	add.f32 	%f449, %f448, 0f00000000;
	mul.f32 	%f39, %f449, %f429;
	setp.geu.f32 	%p57, %f39, 0f00000000;
	add.f32 	%f450, %f38, %f39;
	setp.leu.f32 	%p58, %f450, 0f3F800000;
	and.pred  	%p2, %p57, %p58;
	mul.f32 	%f451, %f414, %f442;
	fma.rn.f32 	%f452, %f413, %f439, %f451;
	fma.rn.f32 	%f453, %f445, %f415, %f452;
	add.f32 	%f454, %f453, 0f00000000;
	mul.f32 	%f40, %f454, %f429;
	cvt.u32.u16 	%r61, %rs1;
	and.b32  	%r62, %r61, 3;
	setp.lt.u16 	%p59, %rs1, 4;
	@%p59 bra 	$L__BB0_49;
	and.b32  	%r63, %r61, 65532;
	mov.b32 	%r326, 0;
$L__BB0_40:
	setp.lt.f32 	%p60, %f37, 0f33D6BF95;
	@%p60 bra 	$L__BB0_42;
	setp.lt.f32 	%p61, %f40, %f833;
	and.pred  	%p62, %p1, %p2;
	and.pred  	%p63, %p62, %p61;
	selp.f32 	%f833, %f40, %f833, %p63;
	selp.f32 	%f834, %f38, %f834, %p63;
	selp.f32 	%f835, %f39, %f835, %p63;
	selp.b32 	%r327, 1, %r327, %p63;
	selp.b32 	%r328, %r60, %r328, %p63;
$L__BB0_42:
	@%p60 bra 	$L__BB0_44;
	setp.lt.f32 	%p65, %f40, %f833;
	and.pred  	%p66, %p1, %p2;
	and.pred  	%p67, %p66, %p65;
	selp.f32 	%f833, %f40, %f833, %p67;
	selp.f32 	%f834, %f38, %f834, %p67;
	selp.f32 	%f835, %f39, %f835, %p67;
	selp.b32 	%r327, 1, %r327, %p67;
	selp.b32 	%r328, %r60, %r328, %p67;
$L__BB0_44:
	@%p60 bra 	$L__BB0_46;
	setp.lt.f32 	%p69, %f40, %f833;
	and.pred  	%p70, %p1, %p2;
	and.pred  	%p71, %p70, %p69;
	selp.f32 	%f833, %f40, %f833, %p71;
	selp.f32 	%f834, %f38, %f834, %p71;
	selp.f32 	%f835, %f39, %f835, %p71;
	selp.b32 	%r327, 1, %r327, %p71;
	selp.b32 	%r328, %r60, %r328, %p71;
$L__BB0_46:
	@%p60 bra 	$L__BB0_48;
	setp.lt.f32 	%p73, %f40, %f833;
	and.pred  	%p74, %p1, %p2;
	and.pred  	%p75, %p74, %p73;
	selp.f32 	%f833, %f40, %f833, %p75;
	selp.f32 	%f834, %f38, %f834, %p75;
	selp.f32 	%f835, %f39, %f835, %p75;
	selp.b32 	%r327, 1, %r327, %p75;
	selp.b32 	%r328, %r60, %r328, %p75;
$L__BB0_48:
	add.s32 	%r326, %r326, 4;
	setp.ne.s32 	%p76, %r326, %r63;
	@%p76 bra 	$L__BB0_40;
$L__BB0_49:
	setp.eq.s32 	%p77, %r62, 0;
	@%p77 bra 	$L__BB0_58;
	setp.lt.f32 	%p78, %f37, 0f33D6BF95;
	@%p78 bra 	$L__BB0_52;
	setp.lt.f32 	%p79, %f40, %f833;
	and.pred  	%p80, %p1, %p2;
	and.pred  	%p81, %p80, %p79;
	selp.f32 	%f833, %f40, %f833, %p81;
	selp.f32 	%f834, %f38, %f834, %p81;
	selp.f32 	%f835, %f39, %f835, %p81;
	selp.b32 	%r327, 1, %r327, %p81;
	selp.b32 	%r328, %r60, %r328, %p81;
$L__BB0_52:
	setp.eq.s32 	%p82, %r62, 1;
	@%p82 bra 	$L__BB0_58;
	@%p78 bra 	$L__BB0_55;
	setp.lt.f32 	%p84, %f40, %f833;
	and.pred  	%p85, %p1, %p2;
	and.pred  	%p86, %p85, %p84;
	selp.f32 	%f833, %f40, %f833, %p86;
	selp.f32 	%f834, %f38, %f834, %p86;
	selp.f32 	%f835, %f39, %f835, %p86;
	selp.b32 	%r327, 1, %r327, %p86;
	selp.b32 	%r328, %r60, %r328, %p86;
$L__BB0_55:
	setp.eq.s32 	%p87, %r62, 2;
	@%p87 bra 	$L__BB0_58;
	setp.lt.f32 	%p88, %f37, 0f33D6BF95;
	@%p88 bra 	$L__BB0_58;
	setp.lt.f32 	%p89, %f40, %f833;
	and.pred  	%p90, %p1, %p2;
	and.pred  	%p91, %p90, %p89;
	selp.f32 	%f835, %f39, %f835, %p91;
	selp.f32 	%f834, %f38, %f834, %p91;
	selp.f32 	%f833, %f40, %f833, %p91;
	selp.b32 	%r327, 1, %r327, %p91;
	selp.b32 	%r328, %r60, %r328, %p91;
$L__BB0_58:
	setp.eq.s32 	%p92, %r320, 0;
	@%p92 bra 	$L__BB0_65;
	add.s32 	%r100, %r320, -1;
	mul.wide.s32 	%rd93, %r320, 4;
	add.s64 	%rd94, %rd4, %rd93;
	ld.local.u32 	%r321, [%rd94+-4];
	mov.u32 	%r320, %r100;
	bra.uni 	$L__BB0_34;
$L__BB0_60:
	ld.global.u8 	%r268, [%rd29+30];
	mul.wide.u32 	%rd95, %r268, 4;
	add.s64 	%rd96, %rd3, %rd95;
	ld.local.u32 	%r269, [%rd96];
	setp.eq.s32 	%p93, %r269, 0;
	@%p93 bra 	$L__BB0_62;
	add.s32 	%r270, %r321, 1;
	add.s32 	%r102, %r320, 1;
	mul.wide.s32 	%rd97, %r320, 4;
	add.s64 	%rd98, %rd4, %rd97;
	st.local.u32 	[%rd98], %r270;
	ld.global.u32 	%r321, [%rd29+24];
	mov.u32 	%r320, %r102;
	bra.uni 	$L__BB0_34;
$L__BB0_62:
	ld.global.u32 	%r271, [%rd29+24];
	add.s32 	%r104, %r320, 1;
	mul.wide.s32 	%rd99, %r320, 4;
	add.s64 	%rd100, %rd4, %rd99;
	st.local.u32 	[%rd100], %r271;
	add.s32 	%r321, %r321, 1;
	mov.u32 	%r320, %r104;
	bra.uni 	$L__BB0_34;
$L__BB0_63:
	setp.eq.s32 	%p94, %r320, 0;
	@%p94 bra 	$L__BB0_65;
	add.s32 	%r106, %r320, -1;
	mul.wide.s32 	%rd101, %r320, 4;
	add.s64 	%rd102, %rd4, %rd101;
	ld.local.u32 	%r321, [%rd102+-4];
	mov.u32 	%r320, %r106;
	bra.uni 	$L__BB0_34;
$L__BB0_65:
	setp.ne.s32 	%p95, %r327, 1;
	mov.f32 	%f892, 0f00000000;
	mov.f32 	%f893, %f892;
	mov.f32 	%f894, %f892;
	@%p95 bra 	$L__BB0_137;
	ld.param.u64 	%rd169, [linearKernel_param_2];
	mul.wide.s32 	%rd103, %r328, 76;
	add.s64 	%rd104, %rd2, %rd103;
	add.s64 	%rd31, %rd104, 72;
	ld.global.u32 	%r272, [%rd104+72];
	cvta.to.global.u64 	%rd105, %rd169;
	mul.wide.s32 	%rd106, %r272, 32;
	add.s64 	%rd183, %rd105, %rd106;
	ld.global.f32 	%f458, [%rd183+16];
	setp.geu.f32 	%p96, %f458, 0f3F800000;
	@%p96 bra 	$L__BB0_136;
	cvt.f64.f32 	%fd9, %f834;
	mov.f64 	%fd10, 0d3FF0000000000000;
	sub.f64 	%fd11, %fd10, %fd9;
	cvt.f64.f32 	%fd12, %f835;
	sub.f64 	%fd13, %fd11, %fd12;
	cvt.rn.f32.f64 	%f461, %fd13;
	ld.global.f32 	%f462, [%rd31+-72];
	ld.global.f32 	%f463, [%rd31+-68];
	ld.global.f32 	%f464, [%rd31+-64];
	ld.global.f32 	%f465, [%rd31+-60];
	ld.global.f32 	%f466, [%rd31+-56];
	ld.global.f32 	%f467, [%rd31+-52];
	ld.global.f32 	%f468, [%rd31+-48];
	ld.global.f32 	%f469, [%rd31+-44];
	ld.global.f32 	%f470, [%rd31+-40];
	mul.f32 	%f471, %f834, %f465;
	mul.f32 	%f472, %f834, %f466;
	mul.f32 	%f473, %f834, %f467;
	fma.rn.f32 	%f474, %f462, %f461, %f471;
	fma.rn.f32 	%f475, %f463, %f461, %f472;
	fma.rn.f32 	%f476, %f464, %f461, %f473;
	fma.rn.f32 	%f94, %f835, %f468, %f474;
	fma.rn.f32 	%f95, %f835, %f469, %f475;
	fma.rn.f32 	%f96, %f835, %f470, %f476;
	ld.global.f32 	%f477, [%rd31+-36];
	ld.global.f32 	%f478, [%rd31+-32];
	ld.global.f32 	%f479, [%rd31+-28];
	ld.global.f32 	%f480, [%rd31+-24];
	ld.global.f32 	%f481, [%rd31+-20];
	ld.global.f32 	%f482, [%rd31+-16];
	ld.global.f32 	%f483, [%rd31+-12];
	ld.global.f32 	%f484, [%rd31+-8];
	ld.global.f32 	%f485, [%rd31+-4];
	mul.f32 	%f486, %f834, %f480;
	mul.f32 	%f487, %f834, %f481;
	mul.f32 	%f488, %f834, %f482;
	fma.rn.f32 	%f489, %f477, %f461, %f486;
	fma.rn.f32 	%f490, %f478, %f461, %f487;
	fma.rn.f32 	%f491, %f479, %f461, %f488;
	fma.rn.f32 	%f492, %f835, %f483, %f489;
	fma.rn.f32 	%f493, %f835, %f484, %f490;
	fma.rn.f32 	%f494, %f835, %f485, %f491;
	ld.global.f32 	%f495, [%rd183+12];
	rcp.rn.f32 	%f496, %f495;
	mul.f32 	%f497, %f5, %f493;
	fma.rn.f32 	%f498, %f16, %f492, %f497;
	fma.rn.f32 	%f499, %f24, %f494, %f498;
	add.f32 	%f500, %f499, 0f00000000;
	neg.f32 	%f501, %f500;
	mul.f32 	%f502, %f496, %f496;
	cvt.f64.f32 	%fd14, %f502;
	mul.f32 	%f503, %f500, %f500;
	cvt.f64.f32 	%fd15, %f503;
	sub.f64 	%fd16, %fd10, %fd15;
	mul.f64 	%fd17, %fd16, %fd14;
	cvt.rn.f32.f64 	%f504, %fd17;
	cvt.f64.f32 	%fd18, %f504;
	sub.f64 	%fd19, %fd10, %fd18;
	sqrt.rn.f64 	%fd20, %fd19;
	cvt.rn.f32.f64 	%f505, %fd20;
	mul.f32 	%f506, %f496, %f501;
	sub.f32 	%f507, %f506, %f505;
	mul.f32 	%f508, %f492, %f507;
	mul.f32 	%f509, %f493, %f507;
	mul.f32 	%f510, %f494, %f507;
	mul.f32 	%f511, %f507, 0f00000000;
	fma.rn.f32 	%f97, %f16, %f496, %f508;
	fma.rn.f32 	%f98, %f5, %f496, %f509;
	fma.rn.f32 	%f99, %f24, %f496, %f510;
	fma.rn.f32 	%f100, %f496, 0f00000000, %f511;
	rcp.rn.f32 	%f101, %f97;
	rcp.rn.f32 	%f102, %f98;
	rcp.rn.f32 	%f103, %f99;
	setp.lt.f32 	%p97, %f101, 0f00000000;
	selp.u32 	%r274, 1, 0, %p97;
	st.local.u32 	[%rd3], %r274;
	setp.lt.f32 	%p98, %f102, 0f00000000;
	selp.u32 	%r275, 1, 0, %p98;
	st.local.u32 	[%rd3+4], %r275;
	setp.lt.f32 	%p99, %f103, 0f00000000;
	selp.u32 	%r276, 1, 0, %p99;
	st.local.u32 	[%rd3+8], %r276;
	mul.f32 	%f104, %f100, 0f00000000;
	mov.f32 	%f881, 0f00000000;
	mov.f32 	%f880, 0f4B189680;
	mov.b32 	%r347, 0;
	mov.u32 	%r348, %r347;
	mov.u32 	%r356, %r347;
	mov.f32 	%f882, %f881;
$L__BB0_68:
	setp.lt.f32 	%p100, %f102, 0f00000000;
	setp.lt.f32 	%p101, %f101, 0f00000000;
	mul.wide.s32 	%rd107, %r348, 32;
	add.s64 	%rd33, %rd1, %rd107;
	add.s64 	%rd34, %rd33, 12;
	selp.b64 	%rd108, 12, 0, %p101;
	add.s64 	%rd109, %rd33, %rd108;
	ld.global.f32 	%f512, [%rd109];
	sub.f32 	%f513, %f512, %f94;
	mul.f32 	%f108, %f101, %f513;
	selp.b64 	%rd110, 0, 12, %p101;
	add.s64 	%rd111, %rd33, %rd110;
	ld.global.f32 	%f514, [%rd111];
	sub.f32 	%f515, %f514, %f94;
	mul.f32 	%f516, %f101, %f515;
	selp.b64 	%rd112, %rd34, %rd33, %p100;
	ld.global.f32 	%f517, [%rd112+4];
	sub.f32 	%f518, %f517, %f95;
	mul.f32 	%f519, %f102, %f518;
	selp.b64 	%rd113, %rd33, %rd34, %p100;
	ld.global.f32 	%f520, [%rd113+4];
	sub.f32 	%f521, %f520, %f95;
	mul.f32 	%f111, %f102, %f521;
	setp.gt.f32 	%p102, %f108, %f111;
	setp.gt.f32 	%p103, %f519, %f516;
	or.pred  	%p104, %p102, %p103;
	@%p104 bra 	$L__BB0_99;
	setp.lt.f32 	%p105, %f103, 0f00000000;
	setp.gt.f32 	%p106, %f519, %f108;
	selp.f32 	%f522, %f519, %f108, %p106;
	setp.lt.f32 	%p107, %f111, %f516;
	selp.f32 	%f523, %f111, %f516, %p107;
	selp.b64 	%rd114, %rd34, %rd33, %p105;
	ld.global.f32 	%f524, [%rd114+8];
	sub.f32 	%f525, %f524, %f96;
	mul.f32 	%f526, %f103, %f525;
	selp.b64 	%rd115, %rd33, %rd34, %p105;
	ld.global.f32 	%f528, [%rd115+8];
	sub.f32 	%f529, %f528, %f96;
	mul.f32 	%f113, %f103, %f529;
	setp.gt.f32 	%p108, %f522, %f113;
	setp.gt.f32 	%p109, %f526, %f523;
	or.pred  	%p110, %p108, %p109;
	@%p110 bra 	$L__BB0_99;
	setp.lt.f32 	%p111, %f113, %f523;
	selp.f32 	%f530, %f113, %f523, %p111;
	setp.leu.f32 	%p112, %f530, 0f00000000;
	@%p112 bra 	$L__BB0_99;
	ld.global.u16 	%rs2, [%rd33+28];
	setp.eq.s16 	%p113, %rs2, 0;
	@%p113 bra 	$L__BB0_96;
	ld.global.u32 	%r113, [%rd33+24];
	cvt.u32.u16 	%r114, %rs2;
	setp.eq.s16 	%p114, %rs2, 1;
	@%p114 bra 	$L__BB0_87;
	mov.b32 	%r351, 0;
$L__BB0_74:
	setp.eq.s32 	%p115, %r113, %r328;
	@%p115 bra 	$L__BB0_80;
	mul.wide.s32 	%rd116, %r113, 76;
	add.s64 	%rd117, %rd2, %rd116;
	ld.global.f32 	%f117, [%rd117];
	ld.global.f32 	%f118, [%rd117+4];
	ld.global.f32 	%f119, [%rd117+8];
	ld.global.f32 	%f532, [%rd117+12];
	ld.global.f32 	%f533, [%rd117+16];
	ld.global.f32 	%f534, [%rd117+20];
	ld.global.f32 	%f535, [%rd117+24];
	ld.global.f32 	%f536, [%rd117+28];
	ld.global.f32 	%f537, [%rd117+32];
	sub.f32 	%f120, %f532, %f117;
	sub.f32 	%f121, %f533, %f118;
	sub.f32 	%f122, %f534, %f119;
	sub.f32 	%f123, %f535, %f117;
	sub.f32 	%f124, %f536, %f118;
	sub.f32 	%f125, %f537, %f119;
	mul.f32 	%f538, %f98, %f125;
	mul.f32 	%f539, %f99, %f124;
	sub.f32 	%f126, %f538, %f539;
	mul.f32 	%f540, %f99, %f123;
	mul.f32 	%f541, %f97, %f125;
	sub.f32 	%f127, %f540, %f541;
	mul.f32 	%f542, %f97, %f124;
	mul.f32 	%f543, %f98, %f123;
	sub.f32 	%f128, %f542, %f543;
	mul.f32 	%f544, %f121, %f127;
	fma.rn.f32 	%f545, %f120, %f126, %f544;
	fma.rn.f32 	%f546, %f122, %f128, %f545;
	add.f32 	%f129, %f104, %f546;
	abs.f32 	%f547, %f129;
	setp.lt.f32 	%p116, %f547, 0f33D6BF95;
	@%p116 bra 	$L__BB0_80;
	rcp.rn.f32 	%f130, %f129;
	sub.f32 	%f131, %f94, %f117;
	sub.f32 	%f132, %f95, %f118;
	sub.f32 	%f133, %f96, %f119;
	mul.f32 	%f548, %f132, %f127;
	fma.rn.f32 	%f549, %f131, %f126, %f548;
	fma.rn.f32 	%f550, %f133, %f128, %f549;
	add.f32 	%f551, %f104, %f550;
	mul.f32 	%f134, %f551, %f130;
	setp.lt.f32 	%p117, %f134, 0f00000000;
	setp.gt.f32 	%p118, %f134, 0f3F800000;
	or.pred  	%p119, %p117, %p118;
	@%p119 bra 	$L__BB0_80;
	mul.f32 	%f552, %f132, %f122;
	mul.f32 	%f553, %f133, %f121;
	sub.f32 	%f135, %f552, %f553;
	mul.f32 	%f554, %f133, %f120;
	mul.f32 	%f555, %f131, %f122;
	sub.f32 	%f136, %f554, %f555;
	mul.f32 	%f556, %f131, %f121;
	mul.f32 	%f557, %f132, %f120;
	sub.f32 	%f137, %f556, %f557;
	mul.f32 	%f558, %f98, %f136;
	fma.rn.f32 	%f559, %f97, %f135, %f558;
	fma.rn.f32 	%f560, %f99, %f137, %f559;
	add.f32 	%f561, %f104, %f560;
	mul.f32 	%f138, %f561, %f130;
	setp.lt.f32 	%p120, %f138, 0f00000000;
	add.f32 	%f562, %f134, %f138;
	setp.gt.f32 	%p121, %f562, 0f3F800000;
	or.pred  	%p122, %p120, %p121;
	@%p122 bra 	$L__BB0_80;
	mul.f32 	%f563, %f124, %f136;
	fma.rn.f32 	%f564, %f123, %f135, %f563;
	fma.rn.f32 	%f565, %f137, %f125, %f564;
	add.f32 	%f566, %f565, 0f00000000;
	mul.f32 	%f139, %f566, %f130;
	setp.geu.f32 	%p123, %f139, %f880;
	@%p123 bra 	$L__BB0_80;
	mov.u32 	%r356, %r113;
	mov.f32 	%f880, %f139;
	mov.f32 	%f881, %f134;
	mov.f32 	%f882, %f138;
$L__BB0_80:
	@%p115 bra 	$L__BB0_86;
	mul.wide.s32 	%rd118, %r113, 76;
	add.s64 	%rd119, %rd2, %rd118;
	ld.global.f32 	%f143, [%rd119];
	ld.global.f32 	%f144, [%rd119+4];
	ld.global.f32 	%f145, [%rd119+8];
	ld.global.f32 	%f567, [%rd119+12];
	ld.global.f32 	%f568, [%rd119+16];
	ld.global.f32 	%f569, [%rd119+20];
	ld.global.f32 	%f570, [%rd119+24];
	ld.global.f32 	%f571, [%rd119+28];
	ld.global.f32 	%f572, [%rd119+32];
	sub.f32 	%f146, %f567, %f143;
	sub.f32 	%f147, %f568, %f144;
	sub.f32 	%f148, %f569, %f145;
	sub.f32 	%f149, %f570, %f143;
	sub.f32 	%f150, %f571, %f144;
	sub.f32 	%f151, %f572, %f145;
	mul.f32 	%f573, %f98, %f151;
	mul.f32 	%f574, %f99, %f150;
	sub.f32 	%f152, %f573, %f574;
	mul.f32 	%f575, %f99, %f149;
	mul.f32 	%f576, %f97, %f151;
	sub.f32 	%f153, %f575, %f576;
	mul.f32 	%f577, %f97, %f150;
	mul.f32 	%f578, %f98, %f149;
	sub.f32 	%f154, %f577, %f578;
	mul.f32 	%f579, %f147, %f153;
	fma.rn.f32 	%f580, %f146, %f152, %f579;
	fma.rn.f32 	%f581, %f148, %f154, %f580;
	add.f32 	%f155, %f104, %f581;
	abs.f32 	%f582, %f155;
	setp.lt.f32 	%p125, %f582, 0f33D6BF95;
	@%p125 bra 	$L__BB0_86;
	rcp.rn.f32 	%f156, %f155;
	sub.f32 	%f157, %f94, %f143;
	sub.f32 	%f158, %f95, %f144;
	sub.f32 	%f159, %f96, %f145;
	mul.f32 	%f583, %f158, %f153;
	fma.rn.f32 	%f584, %f157, %f152, %f583;
	fma.rn.f32 	%f585, %f159, %f154, %f584;
	add.f32 	%f586, %f104, %f585;
	mul.f32 	%f160, %f586, %f156;
	setp.lt.f32 	%p126, %f160, 0f00000000;
	setp.gt.f32 	%p127, %f160, 0f3F800000;
	or.pred  	%p128, %p126, %p127;
	@%p128 bra 	$L__BB0_86;
	mul.f32 	%f587, %f158, %f148;
	mul.f32 	%f588, %f159, %f147;
	sub.f32 	%f161, %f587, %f588;
	mul.f32 	%f589, %f159, %f146;
	mul.f32 	%f590, %f157, %f148;
	sub.f32 	%f162, %f589, %f590;
	mul.f32 	%f591, %f157, %f147;
	mul.f32 	%f592, %f158, %f146;
	sub.f32 	%f163, %f591, %f592;
	mul.f32 	%f593, %f98, %f162;
	fma.rn.f32 	%f594, %f97, %f161, %f593;
	fma.rn.f32 	%f595, %f99, %f163, %f594;
	add.f32 	%f596, %f104, %f595;
	mul.f32 	%f164, %f596, %f156;
	setp.lt.f32 	%p129, %f164, 0f00000000;
	add.f32 	%f597, %f160, %f164;
	setp.gt.f32 	%p130, %f597, 0f3F800000;
	or.pred  	%p131, %p129, %p130;
	@%p131 bra 	$L__BB0_86;
	mul.f32 	%f598, %f150, %f162;
	fma.rn.f32 	%f599, %f149, %f161, %f598;
	fma.rn.f32 	%f600, %f163, %f151, %f599;
	add.f32 	%f601, %f600, 0f00000000;
	mul.f32 	%f165, %f601, %f156;
	setp.geu.f32 	%p132, %f165, %f880;
	@%p132 bra 	$L__BB0_86;
	mov.u32 	%r356, %r113;
	mov.f32 	%f880, %f165;
	mov.f32 	%f881, %f160;
	mov.f32 	%f882, %f164;
$L__BB0_86:
	add.s32 	%r351, %r351, 2;
	and.b32  	%r279, %r114, 65534;
	setp.ne.s32 	%p133, %r351, %r279;
	@%p133 bra 	$L__BB0_74;
$L__BB0_87:
	and.b32  	%r280, %r114, 1;
	setp.eq.b32 	%p134, %r280, 1;
	not.pred 	%p135, %p134;
	@%p135 bra 	$L__BB0_94;
	setp.eq.s32 	%p136, %r113, %r328;
	@%p136 bra 	$L__BB0_94;
	mul.wide.s32 	%rd120, %r113, 76;
	add.s64 	%rd121, %rd2, %rd120;
	ld.global.f32 	%f175, [%rd121];
	ld.global.f32 	%f176, [%rd121+4];
	ld.global.f32 	%f177, [%rd121+8];
	ld.global.f32 	%f602, [%rd121+12];
	ld.global.f32 	%f603, [%rd121+16];
	ld.global.f32 	%f604, [%rd121+20];
	ld.global.f32 	%f605, [%rd121+24];
	ld.global.f32 	%f606, [%rd121+28];
	ld.global.f32 	%f607, [%rd121+32];
	sub.f32 	%f178, %f602, %f175;
	sub.f32 	%f179, %f603, %f176;
	sub.f32 	%f180, %f604, %f177;
	sub.f32 	%f181, %f605, %f175;
	sub.f32 	%f182, %f606, %f176;
	sub.f32 	%f183, %f607, %f177;
	mul.f32 	%f608, %f98, %f183;
	mul.f32 	%f609, %f99, %f182;
	sub.f32 	%f184, %f608, %f609;
	mul.f32 	%f610, %f99, %f181;
	mul.f32 	%f611, %f97, %f183;
	sub.f32 	%f185, %f610, %f611;
	mul.f32 	%f612, %f97, %f182;
	mul.f32 	%f613, %f98, %f181;
	sub.f32 	%f186, %f612, %f613;
	mul.f32 	%f614, %f179, %f185;
	fma.rn.f32 	%f615, %f178, %f184, %f614;
	fma.rn.f32 	%f616, %f180, %f186, %f615;
	add.f32 	%f187, %f104, %f616;
	abs.f32 	%f617, %f187;
	setp.lt.f32 	%p137, %f617, 0f33D6BF95;
	@%p137 bra 	$L__BB0_94;
	rcp.rn.f32 	%f188, %f187;
	sub.f32 	%f189, %f94, %f175;
	sub.f32 	%f190, %f95, %f176;
	sub.f32 	%f191, %f96, %f177;
	mul.f32 	%f618, %f190, %f185;
	fma.rn.f32 	%f619, %f189, %f184, %f618;
	fma.rn.f32 	%f620, %f191, %f186, %f619;
	add.f32 	%f621, %f104, %f620;
	mul.f32 	%f192, %f621, %f188;
	setp.lt.f32 	%p138, %f192, 0f00000000;
	setp.gt.f32 	%p139, %f192, 0f3F800000;
	or.pred  	%p140, %p138, %p139;
	@%p140 bra 	$L__BB0_94;
	mul.f32 	%f622, %f190, %f180;
	mul.f32 	%f623, %f191, %f179;
	sub.f32 	%f193, %f622, %f623;
	mul.f32 	%f624, %f191, %f178;
	mul.f32 	%f625, %f189, %f180;
	sub.f32 	%f194, %f624, %f625;
	mul.f32 	%f626, %f189, %f179;
	mul.f32 	%f627, %f190, %f178;
	sub.f32 	%f195, %f626, %f627;
	mul.f32 	%f628, %f98, %f194;
	fma.rn.f32 	%f629, %f97, %f193, %f628;
	fma.rn.f32 	%f630, %f99, %f195, %f629;
	add.f32 	%f631, %f104, %f630;
	mul.f32 	%f196, %f631, %f188;
	setp.lt.f32 	%p141, %f196, 0f00000000;
	add.f32 	%f632, %f192, %f196;
	setp.gt.f32 	%p142, %f632, 0f3F800000;
	or.pred  	%p143, %p141, %p142;
	@%p143 bra 	$L__BB0_94;
	mul.f32 	%f633, %f182, %f194;
	fma.rn.f32 	%f634, %f181, %f193, %f633;
	fma.rn.f32 	%f635, %f195, %f183, %f634;
	add.f32 	%f636, %f635, 0f00000000;
	mul.f32 	%f197, %f636, %f188;
	setp.geu.f32 	%p144, %f197, %f880;
	@%p144 bra 	$L__BB0_94;
	mov.u32 	%r356, %r113;
	mov.f32 	%f880, %f197;
	mov.f32 	%f881, %f192;
	mov.f32 	%f882, %f196;
$L__BB0_94:
	setp.eq.s32 	%p145, %r347, 0;
	@%p145 bra 	$L__BB0_101;
	add.s32 	%r123, %r347, -1;
	mul.wide.s32 	%rd122, %r347, 4;
	add.s64 	%rd123, %rd4, %rd122;
	ld.local.u32 	%r348, [%rd123+-4];
	mov.u32 	%r347, %r123;
	bra.uni 	$L__BB0_68;
$L__BB0_96:
	ld.global.u8 	%r281, [%rd33+30];
	mul.wide.u32 	%rd124, %r281, 4;
	add.s64 	%rd125, %rd3, %rd124;
	ld.local.u32 	%r282, [%rd125];
	setp.eq.s32 	%p146, %r282, 0;
	@%p146 bra 	$L__BB0_98;
	add.s32 	%r283, %r348, 1;
	add.s32 	%r125, %r347, 1;
	mul.wide.s32 	%rd126, %r347, 4;
	add.s64 	%rd127, %rd4, %rd126;
	st.local.u32 	[%rd127], %r283;
	ld.global.u32 	%r348, [%rd33+24];
	mov.u32 	%r347, %r125;
	bra.uni 	$L__BB0_68;
$L__BB0_98:
	ld.global.u32 	%r284, [%rd33+24];
	add.s32 	%r127, %r347, 1;
	mul.wide.s32 	%rd128, %r347, 4;
	add.s64 	%rd129, %rd4, %rd128;
	st.local.u32 	[%rd129], %r284;
	add.s32 	%r348, %r348, 1;
	mov.u32 	%r347, %r127;
	bra.uni 	$L__BB0_68;
$L__BB0_99:
	setp.eq.s32 	%p147, %r347, 0;
	@%p147 bra 	$L__BB0_101;
	add.s32 	%r129, %r347, -1;
	mul.wide.s32 	%rd130, %r347, 4;
	add.s64 	%rd131, %rd4, %rd130;
	ld.local.u32 	%r348, [%rd131+-4];
	mov.u32 	%r347, %r129;
	bra.uni 	$L__BB0_68;
$L__BB0_101:
	ld.param.u64 	%rd170, [linearKernel_param_2];
	mul.wide.s32 	%rd132, %r356, 76;
	add.s64 	%rd133, %rd2, %rd132;
	ld.global.u32 	%r286, [%rd133+72];
	cvt.f64.f32 	%fd21, %f881;
	mov.f64 	%fd22, 0d3FF0000000000000;
	sub.f64 	%fd23, %fd22, %fd21;
	cvt.f64.f32 	%fd24, %f882;
	sub.f64 	%fd25, %fd23, %fd24;
	cvt.rn.f32.f64 	%f638, %fd25;
	ld.global.f32 	%f639, [%rd133];
	ld.global.f32 	%f640, [%rd133+4];
	ld.global.f32 	%f641, [%rd133+8];
	ld.global.f32 	%f642, [%rd133+12];
	ld.global.f32 	%f643, [%rd133+16];
	ld.global.f32 	%f644, [%rd133+20];
	ld.global.f32 	%f645, [%rd133+24];
	ld.global.f32 	%f646, [%rd133+28];
	ld.global.f32 	%f647, [%rd133+32];
	mul.f32 	%f648, %f881, %f642;
	mul.f32 	%f649, %f881, %f643;
	mul.f32 	%f650, %f881, %f644;
	fma.rn.f32 	%f651, %f639, %f638, %f648;
	fma.rn.f32 	%f652, %f640, %f638, %f649;
	fma.rn.f32 	%f653, %f641, %f638, %f650;
	fma.rn.f32 	%f203, %f882, %f645, %f651;
	fma.rn.f32 	%f204, %f882, %f646, %f652;
	fma.rn.f32 	%f205, %f882, %f647, %f653;
	ld.global.f32 	%f654, [%rd133+36];
	ld.global.f32 	%f655, [%rd133+40];
	ld.global.f32 	%f656, [%rd133+44];
	ld.global.f32 	%f657, [%rd133+48];
	ld.global.f32 	%f658, [%rd133+52];
	ld.global.f32 	%f659, [%rd133+56];
	ld.global.f32 	%f660, [%rd133+60];
	ld.global.f32 	%f661, [%rd133+64];
	ld.global.f32 	%f662, [%rd133+68];
	mul.f32 	%f663, %f881, %f657;
	mul.f32 	%f664, %f881, %f658;
	mul.f32 	%f665, %f881, %f659;
	fma.rn.f32 	%f666, %f654, %f638, %f663;
	fma.rn.f32 	%f667, %f655, %f638, %f664;
	fma.rn.f32 	%f668, %f656, %f638, %f665;
	fma.rn.f32 	%f669, %f882, %f660, %f666;
	fma.rn.f32 	%f670, %f882, %f661, %f667;
	fma.rn.f32 	%f671, %f882, %f662, %f668;
	neg.f32 	%f672, %f670;
	cvta.to.global.u64 	%rd134, %rd170;
	mul.wide.s32 	%rd135, %r286, 32;
	add.s64 	%rd136, %rd134, %rd135;
	ld.global.f32 	%f673, [%rd136+12];
	mul.f32 	%f674, %f98, %f672;
	mul.f32 	%f675, %f97, %f669;
	sub.f32 	%f676, %f674, %f675;
	mul.f32 	%f677, %f99, %f671;
	sub.f32 	%f678, %f676, %f677;
	add.f32 	%f679, %f104, %f678;
	neg.f32 	%f680, %f679;
	mul.f32 	%f681, %f673, %f673;
	cvt.f64.f32 	%fd26, %f681;
	mul.f32 	%f682, %f679, %f679;
	cvt.f64.f32 	%fd27, %f682;
	sub.f64 	%fd28, %fd22, %fd27;
	mul.f64 	%fd29, %fd28, %fd26;
	cvt.rn.f32.f64 	%f683, %fd29;
	cvt.f64.f32 	%fd30, %f683;
	sub.f64 	%fd31, %fd22, %fd30;
	sqrt.rn.f64 	%fd32, %fd31;
	cvt.rn.f32.f64 	%f684, %fd32;
	mul.f32 	%f685, %f97, %f673;
	mul.f32 	%f686, %f98, %f673;
	mul.f32 	%f687, %f99, %f673;
	mul.f32 	%f688, %f673, %f680;
	sub.f32 	%f689, %f688, %f684;
	mul.f32 	%f690, %f689, 0f00000000;
	mul.f32 	%f691, %f669, %f689;
	sub.f32 	%f206, %f685, %f691;
	mul.f32 	%f692, %f670, %f689;
	sub.f32 	%f207, %f686, %f692;
	mul.f32 	%f693, %f671, %f689;
	sub.f32 	%f208, %f687, %f693;
	fma.rn.f32 	%f694, %f100, %f673, %f690;
	rcp.rn.f32 	%f209, %f206;
	rcp.rn.f32 	%f210, %f207;
	rcp.rn.f32 	%f211, %f208;
	setp.lt.f32 	%p148, %f209, 0f00000000;
	selp.u32 	%r287, 1, 0, %p148;
	st.local.u32 	[%rd3], %r287;
	setp.lt.f32 	%p149, %f210, 0f00000000;
	selp.u32 	%r288, 1, 0, %p149;
	st.local.u32 	[%rd3+4], %r288;
	setp.lt.f32 	%p150, %f211, 0f00000000;
	selp.u32 	%r289, 1, 0, %p150;
	st.local.u32 	[%rd3+8], %r289;
	mul.f32 	%f212, %f694, 0f00000000;
	mov.b32 	%r358, 0;
	mov.f32 	%f888, 0f4B189680;
	mov.u32 	%r359, %r358;
	mov.u32 	%r373, %r358;
	mov.u32 	%r374, %r358;
$L__BB0_102:
	setp.lt.f32 	%p151, %f210, 0f00000000;
	setp.lt.f32 	%p152, %f209, 0f00000000;
	mul.wide.s32 	%rd137, %r359, 32;
	add.s64 	%rd35, %rd1, %rd137;
	add.s64 	%rd36, %rd35, 12;
	selp.b64 	%rd138, 12, 0, %p152;
	add.s64 	%rd139, %rd35, %rd138;
	ld.global.f32 	%f695, [%rd139];
	sub.f32 	%f696, %f695, %f203;
	mul.f32 	%f214, %f209, %f696;
	selp.b64 	%rd140, 0, 12, %p152;
	add.s64 	%rd141, %rd35, %rd140;
	ld.global.f32 	%f697, [%rd141];
	sub.f32 	%f698, %f697, %f203;
	mul.f32 	%f699, %f209, %f698;
	selp.b64 	%rd142, %rd36, %rd35, %p151;
	ld.global.f32 	%f700, [%rd142+4];
	sub.f32 	%f701, %f700, %f204;
	mul.f32 	%f702, %f210, %f701;
	selp.b64 	%rd143, %rd35, %rd36, %p151;
	ld.global.f32 	%f703, [%rd143+4];
	sub.f32 	%f704, %f703, %f204;
	mul.f32 	%f217, %f210, %f704;
	setp.gt.f32 	%p153, %f214, %f217;
	setp.gt.f32 	%p154, %f702, %f699;
	or.pred  	%p155, %p153, %p154;
	@%p155 bra 	$L__BB0_132;
	setp.lt.f32 	%p156, %f211, 0f00000000;
	setp.gt.f32 	%p157, %f702, %f214;
	selp.f32 	%f705, %f702, %f214, %p157;
	setp.lt.f32 	%p158, %f217, %f699;
	selp.f32 	%f706, %f217, %f699, %p158;
	selp.b64 	%rd144, %rd36, %rd35, %p156;
	ld.global.f32 	%f707, [%rd144+8];
	sub.f32 	%f708, %f707, %f205;
	mul.f32 	%f709, %f211, %f708;
	selp.b64 	%rd145, %rd35, %rd36, %p156;
	ld.global.f32 	%f711, [%rd145+8];
	sub.f32 	%f712, %f711, %f205;
	mul.f32 	%f219, %f211, %f712;
	setp.gt.f32 	%p159, %f705, %f219;
	setp.gt.f32 	%p160, %f709, %f706;
	or.pred  	%p161, %p159, %p160;
	@%p161 bra 	$L__BB0_132;
	setp.lt.f32 	%p162, %f219, %f706;
	selp.f32 	%f713, %f219, %f706, %p162;
	setp.leu.f32 	%p163, %f713, 0f00000000;
	@%p163 bra 	$L__BB0_132;
	ld.global.u16 	%rs3, [%rd35+28];
	setp.eq.s16 	%p164, %rs3, 0;
	@%p164 bra 	$L__BB0_129;
	ld.global.u32 	%r136, [%rd35+24];
	cvt.u32.u16 	%r137, %rs3;
	setp.eq.s16 	%p165, %rs3, 1;
	mov.u32 	%r368, %r374;
	mov.u32 	%r367, %r373;
	@%p165 bra 	$L__BB0_121;
	and.b32  	%r291, %r137, 65534;
	neg.s32 	%r362, %r291;
	mov.u32 	%r368, %r374;
	mov.u32 	%r367, %r373;
$L__BB0_108:
	setp.eq.s32 	%p166, %r136, %r356;
	@%p166 bra 	$L__BB0_114;
	mul.wide.s32 	%rd146, %r136, 76;
	add.s64 	%rd147, %rd2, %rd146;
	ld.global.f32 	%f221, [%rd147];
	ld.global.f32 	%f222, [%rd147+4];
	ld.global.f32 	%f223, [%rd147+8];
	ld.global.f32 	%f715, [%rd147+12];
	ld.global.f32 	%f716, [%rd147+16];
	ld.global.f32 	%f717, [%rd147+20];
	ld.global.f32 	%f718, [%rd147+24];
	ld.global.f32 	%f719, [%rd147+28];
	ld.global.f32 	%f720, [%rd147+32];
	sub.f32 	%f224, %f715, %f221;
	sub.f32 	%f225, %f716, %f222;
	sub.f32 	%f226, %f717, %f223;
	sub.f32 	%f227, %f718, %f221;
	sub.f32 	%f228, %f719, %f222;
	sub.f32 	%f229, %f720, %f223;
	mul.f32 	%f721, %f207, %f229;
	mul.f32 	%f722, %f208, %f228;
	sub.f32 	%f230, %f721, %f722;
	mul.f32 	%f723, %f208, %f227;
	mul.f32 	%f724, %f206, %f229;
	sub.f32 	%f231, %f723, %f724;
	mul.f32 	%f725, %f206, %f228;
	mul.f32 	%f726, %f207, %f227;
	sub.f32 	%f232, %f725, %f726;
	mul.f32 	%f727, %f225, %f231;
	fma.rn.f32 	%f728, %f224, %f230, %f727;
	fma.rn.f32 	%f729, %f226, %f232, %f728;
	add.f32 	%f233, %f212, %f729;
	abs.f32 	%f730, %f233;
	setp.lt.f32 	%p167, %f730, 0f33D6BF95;
	@%p167 bra 	$L__BB0_114;
	rcp.rn.f32 	%f234, %f233;
	sub.f32 	%f235, %f203, %f221;
	sub.f32 	%f236, %f204, %f222;
	sub.f32 	%f237, %f205, %f223;
	mul.f32 	%f731, %f236, %f231;
	fma.rn.f32 	%f732, %f235, %f230, %f731;
	fma.rn.f32 	%f733, %f237, %f232, %f732;
	add.f32 	%f734, %f212, %f733;
	mul.f32 	%f238, %f734, %f234;
	setp.lt.f32 	%p168, %f238, 0f00000000;
	setp.gt.f32 	%p169, %f238, 0f3F800000;
	or.pred  	%p170, %p168, %p169;
	@%p170 bra 	$L__BB0_114;
	mul.f32 	%f735, %f236, %f226;
	mul.f32 	%f736, %f237, %f225;
	sub.f32 	%f239, %f735, %f736;
	mul.f32 	%f737, %f237, %f224;
	mul.f32 	%f738, %f235, %f226;
	sub.f32 	%f240, %f737, %f738;
	mul.f32 	%f739, %f235, %f225;
	mul.f32 	%f740, %f236, %f224;
	sub.f32 	%f241, %f739, %f740;
	mul.f32 	%f741, %f207, %f240;
	fma.rn.f32 	%f742, %f206, %f239, %f741;
	fma.rn.f32 	%f743, %f208, %f241, %f742;
	add.f32 	%f744, %f212, %f743;
	mul.f32 	%f745, %f744, %f234;
	setp.lt.f32 	%p171, %f745, 0f00000000;
	add.f32 	%f746, %f238, %f745;
	setp.gt.f32 	%p172, %f746, 0f3F800000;
	or.pred  	%p173, %p171, %p172;
	@%p173 bra 	$L__BB0_114;
	mul.f32 	%f747, %f228, %f240;
	fma.rn.f32 	%f748, %f227, %f239, %f747;
	fma.rn.f32 	%f749, %f241, %f229, %f748;
	add.f32 	%f750, %f749, 0f00000000;
	mul.f32 	%f242, %f750, %f234;
	setp.geu.f32 	%p174, %f242, %f888;
	@%p174 bra 	$L__BB0_114;
	mov.b32 	%r367, 1;
	mov.f32 	%f888, %f242;
	mov.u32 	%r368, %r136;
$L__BB0_114:
	setp.eq.s32 	%p175, %r136, %r356;
	@%p175 bra 	$L__BB0_120;
	mul.wide.s32 	%rd148, %r136, 76;
	add.s64 	%rd149, %rd2, %rd148;
	ld.global.f32 	%f244, [%rd149];
	ld.global.f32 	%f245, [%rd149+4];
	ld.global.f32 	%f246, [%rd149+8];
	ld.global.f32 	%f751, [%rd149+12];
	ld.global.f32 	%f752, [%rd149+16];
	ld.global.f32 	%f753, [%rd149+20];
	ld.global.f32 	%f754, [%rd149+24];
	ld.global.f32 	%f755, [%rd149+28];
	ld.global.f32 	%f756, [%rd149+32];
	sub.f32 	%f247, %f751, %f244;
	sub.f32 	%f248, %f752, %f245;
	sub.f32 	%f249, %f753, %f246;
	sub.f32 	%f250, %f754, %f244;
	sub.f32 	%f251, %f755, %f245;
	sub.f32 	%f252, %f756, %f246;
	mul.f32 	%f757, %f207, %f252;
	mul.f32 	%f758, %f208, %f251;
	sub.f32 	%f253, %f757, %f758;
	mul.f32 	%f759, %f208, %f250;
	mul.f32 	%f760, %f206, %f252;
	sub.f32 	%f254, %f759, %f760;
	mul.f32 	%f761, %f206, %f251;
	mul.f32 	%f762, %f207, %f250;
	sub.f32 	%f255, %f761, %f762;
	mul.f32 	%f763, %f248, %f254;
	fma.rn.f32 	%f764, %f247, %f253, %f763;
	fma.rn.f32 	%f765, %f249, %f255, %f764;
	add.f32 	%f256, %f212, %f765;
	abs.f32 	%f766, %f256;
	setp.lt.f32 	%p176, %f766, 0f33D6BF95;
	@%p176 bra 	$L__BB0_120;
	rcp.rn.f32 	%f257, %f256;
	sub.f32 	%f258, %f203, %f244;
	sub.f32 	%f259, %f204, %f245;
	sub.f32 	%f260, %f205, %f246;
	mul.f32 	%f767, %f259, %f254;
	fma.rn.f32 	%f768, %f258, %f253, %f767;
	fma.rn.f32 	%f769, %f260, %f255, %f768;
	add.f32 	%f770, %f212, %f769;
	mul.f32 	%f261, %f770, %f257;
	setp.lt.f32 	%p177, %f261, 0f00000000;
	setp.gt.f32 	%p178, %f261, 0f3F800000;
	or.pred  	%p179, %p177, %p178;
	@%p179 bra 	$L__BB0_120;
	mul.f32 	%f771, %f259, %f249;
	mul.f32 	%f772, %f260, %f248;
	sub.f32 	%f262, %f771, %f772;
	mul.f32 	%f773, %f260, %f247;
	mul.f32 	%f774, %f258, %f249;
	sub.f32 	%f263, %f773, %f774;
	mul.f32 	%f775, %f258, %f248;
	mul.f32 	%f776, %f259, %f247;
	sub.f32 	%f264, %f775, %f776;
	mul.f32 	%f777, %f207, %f263;
	fma.rn.f32 	%f778, %f206, %f262, %f777;
	fma.rn.f32 	%f779, %f208, %f264, %f778;
	add.f32 	%f780, %f212, %f779;
	mul.f32 	%f781, %f780, %f257;
	setp.lt.f32 	%p180, %f781, 0f00000000;
	add.f32 	%f782, %f261, %f781;
	setp.gt.f32 	%p181, %f782, 0f3F800000;
	or.pred  	%p182, %p180, %p181;
	@%p182 bra 	$L__BB0_120;
	mul.f32 	%f783, %f251, %f263;
	fma.rn.f32 	%f784, %f250, %f262, %f783;
	fma.rn.f32 	%f785, %f264, %f252, %f784;
	add.f32 	%f786, %f785, 0f00000000;
	mul.f32 	%f265, %f786, %f257;
	setp.geu.f32 	%p183, %f265, %f888;
	@%p183 bra 	$L__BB0_120;
	mov.b32 	%r367, 1;
	mov.f32 	%f888, %f265;
	mov.u32 	%r368, %r136;
$L__BB0_120:
	add.s32 	%r362, %r362, 2;
	setp.ne.s32 	%p184, %r362, 0;
	@%p184 bra 	$L__BB0_108;
$L__BB0_121:
	setp.eq.s32 	%p185, %r136, %r356;
	and.b32  	%r294, %r137, 1;
	setp.eq.b32 	%p186, %r294, 1;
	not.pred 	%p187, %p186;
	or.pred  	%p188, %p187, %p185;
	selp.f32 	%f891, %f888, %f888, %p186;
	selp.b32 	%r373, %r367, %r367, %p186;
	selp.b32 	%r374, %r368, %r368, %p186;
	@%p188 bra 	$L__BB0_127;
	mul.wide.s32 	%rd150, %r136, 76;
	add.s64 	%rd151, %rd2, %rd150;
	ld.global.f32 	%f270, [%rd151];
	ld.global.f32 	%f271, [%rd151+4];
	ld.global.f32 	%f272, [%rd151+8];
	ld.global.f32 	%f787, [%rd151+12];
	ld.global.f32 	%f788, [%rd151+16];
	ld.global.f32 	%f789, [%rd151+20];
	ld.global.f32 	%f790, [%rd151+24];
	ld.global.f32 	%f791, [%rd151+28];
	ld.global.f32 	%f792, [%rd151+32];
	sub.f32 	%f273, %f787, %f270;
	sub.f32 	%f274, %f788, %f271;
	sub.f32 	%f275, %f789, %f272;
	sub.f32 	%f276, %f790, %f270;
	sub.f32 	%f277, %f791, %f271;
	sub.f32 	%f278, %f792, %f272;
	mul.f32 	%f793, %f207, %f278;
	mul.f32 	%f794, %f208, %f277;
	sub.f32 	%f279, %f793, %f794;
	mul.f32 	%f795, %f208, %f276;
	mul.f32 	%f796, %f206, %f278;
	sub.f32 	%f280, %f795, %f796;
	mul.f32 	%f797, %f206, %f277;
	mul.f32 	%f798, %f207, %f276;
	sub.f32 	%f281, %f797, %f798;
	mul.f32 	%f799, %f274, %f280;
	fma.rn.f32 	%f800, %f273, %f279, %f799;
	fma.rn.f32 	%f801, %f275, %f281, %f800;
	add.f32 	%f282, %f212, %f801;
	abs.f32 	%f802, %f282;
	setp.lt.f32 	%p189, %f802, 0f33D6BF95;
	mov.f32 	%f891, %f888;
	mov.u32 	%r373, %r367;
	mov.u32 	%r374, %r368;
	@%p189 bra 	$L__BB0_127;
	rcp.rn.f32 	%f283, %f282;
	sub.f32 	%f284, %f203, %f270;
	sub.f32 	%f285, %f204, %f271;
	sub.f32 	%f286, %f205, %f272;
	mul.f32 	%f803, %f285, %f280;
	fma.rn.f32 	%f804, %f284, %f279, %f803;
	fma.rn.f32 	%f805, %f286, %f281, %f804;
	add.f32 	%f806, %f212, %f805;
	mul.f32 	%f287, %f806, %f283;
	setp.lt.f32 	%p190, %f287, 0f00000000;
	setp.gt.f32 	%p191, %f287, 0f3F800000;
	or.pred  	%p192, %p190, %p191;
	mov.f32 	%f891, %f888;
	mov.u32 	%r373, %r367;
	mov.u32 	%r374, %r368;
	@%p192 bra 	$L__BB0_127;
	mul.f32 	%f807, %f285, %f275;
	mul.f32 	%f808, %f286, %f274;
	sub.f32 	%f288, %f807, %f808;
	mul.f32 	%f809, %f286, %f273;
	mul.f32 	%f810, %f284, %f275;
	sub.f32 	%f289, %f809, %f810;
	mul.f32 	%f811, %f284, %f274;
	mul.f32 	%f812, %f285, %f273;
	sub.f32 	%f290, %f811, %f812;
	mul.f32 	%f813, %f207, %f289;
	fma.rn.f32 	%f814, %f206, %f288, %f813;
	fma.rn.f32 	%f815, %f208, %f290, %f814;
	add.f32 	%f816, %f212, %f815;
	mul.f32 	%f817, %f816, %f283;
	setp.lt.f32 	%p193, %f817, 0f00000000;
	add.f32 	%f818, %f287, %f817;
	setp.gt.f32 	%p194, %f818, 0f3F800000;
	or.pred  	%p195, %p193, %p194;
	mov.f32 	%f891, %f888;
	mov.u32 	%r373, %r367;
	mov.u32 	%r374, %r368;
	@%p195 bra 	$L__BB0_127;
	mul.f32 	%f819, %f277, %f289;
	fma.rn.f32 	%f820, %f276, %f288, %f819;
	fma.rn.f32 	%f821, %f290, %f278, %f820;
	add.f32 	%f822, %f821, 0f00000000;
	mul.f32 	%f291, %f822, %f283;
	setp.geu.f32 	%p196, %f291, %f888;
	mov.f32 	%f891, %f888;
	mov.u32 	%r373, %r367;
	mov.u32 	%r374, %r368;
	@%p196 bra 	$L__BB0_127;
	mov.b32 	%r373, 1;
	mov.f32 	%f891, %f291;
	mov.u32 	%r374, %r136;
$L__BB0_127:
	setp.eq.s32 	%p197, %r358, 0;
	@%p197 bra 	$L__BB0_134;
	add.s32 	%r155, %r358, -1;
	mul.wide.s32 	%rd152, %r358, 4;
	add.s64 	%rd153, %rd4, %rd152;
	ld.local.u32 	%r359, [%rd153+-4];
	mov.u32 	%r358, %r155;
	mov.f32 	%f888, %f891;
	bra.uni 	$L__BB0_102;
$L__BB0_129:
	ld.global.u8 	%r296, [%rd35+30];
	mul.wide.u32 	%rd154, %r296, 4;
	add.s64 	%rd155, %rd3, %rd154;
	ld.local.u32 	%r297, [%rd155];
	setp.eq.s32 	%p198, %r297, 0;
	@%p198 bra 	$L__BB0_131;
	add.s32 	%r298, %r359, 1;
	add.s32 	%r157, %r358, 1;
	mul.wide.s32 	%rd156, %r358, 4;
	add.s64 	%rd157, %rd4, %rd156;
	st.local.u32 	[%rd157], %r298;
	ld.global.u32 	%r359, [%rd35+24];
	mov.u32 	%r358, %r157;
	bra.uni 	$L__BB0_102;
$L__BB0_131:
	ld.global.u32 	%r299, [%rd35+24];
	add.s32 	%r159, %r358, 1;
	mul.wide.s32 	%rd158, %r358, 4;
	add.s64 	%rd159, %rd4, %rd158;
	st.local.u32 	[%rd159], %r299;
	add.s32 	%r359, %r359, 1;
	mov.u32 	%r358, %r159;
	bra.uni 	$L__BB0_102;
$L__BB0_132:
	setp.eq.s32 	%p199, %r358, 0;
	@%p199 bra 	$L__BB0_134;
	add.s32 	%r161, %r358, -1;
	mul.wide.s32 	%rd160, %r358, 4;
	add.s64 	%rd161, %rd4, %rd160;
	ld.local.u32 	%r359, [%rd161+-4];
	mov.u32 	%r358, %r161;
	bra.uni 	$L__BB0_102;
$L__BB0_134:
	setp.ne.s32 	%p200, %r373, 1;
	@%p200 bra 	$L__BB0_136;
	ld.param.u64 	%rd171, [linearKernel_param_2];
	mul.wide.s32 	%rd162, %r374, 76;
	add.s64 	%rd163, %rd2, %rd162;
	ld.global.u32 	%r300, [%rd163+72];
	cvta.to.global.u64 	%rd164, %rd171;
	mul.wide.s32 	%rd165, %r300, 32;
	add.s64 	%rd183, %rd164, %rd165;
$L__BB0_136:
	ld.global.f32 	%f892, [%rd183];
	ld.global.f32 	%f893, [%rd183+4];
	ld.global.f32 	%f894, [%rd183+8];
$L__BB0_137:
	ld.param.u32 	%r303, [linearKernel_param_8];
	ld.param.u64 	%rd172, [linearKernel_param_5];
	mad.lo.s32 	%r301, %r165, %r172, %r2;
	mul.lo.s32 	%r302, %r301, %r303;
	cvta.to.global.u64 	%rd166, %rd172;
	mul.wide.s32 	%rd167, %r302, 4;
	add.s64 	%rd168, %rd166, %rd167;
	st.global.f32 	[%rd168], %f892;
	st.global.f32 	[%rd168+4], %f893;
	st.global.f32 	[%rd168+8], %f894;
$L__BB0_138:
	ret;

}
	// .globl	tileKernel
.visible .entry tileKernel(
	.param .u64 .ptr .align 1 tileKernel_param_0,
	.param .u64 .ptr .align 1 tileKernel_param_1,
	.param .u64 .ptr .align 1 tileKernel_param_2,
	.param .u64 .ptr .align 1 tileKernel_param_3,
	.param .u64 .ptr .align 1 tileKernel_param_4,
	.param .u64 .ptr .align 1 tileKernel_param_5,
	.param .u32 tileKernel_param_6,
	.param .u32 tileKernel_param_7,
	.param .u32 tileKernel_param_8
)
{
	.local .align 16 .b8 	__local_depot1[272];
	.reg .b64 	%SP;
	.reg .b64 	%SPL;
	.reg .pred 	%p<201>;
	.reg .b16 	%rs<4>;
	.reg .b32 	%r<380>;
	.reg .b32 	%f<895>;
	.reg .b64 	%rd<184>;
	.reg .b64 	%fd<33>;

	mov.u64 	%SPL, __local_depot1;
	ld.param.u64 	%rd42, [tileKernel_param_0];
	ld.param.u64 	%rd43, [tileKernel_param_1];
	ld.param.u64 	%rd40, [tileKernel_param_4];
	ld.param.u32 	%r165, [tileKernel_param_6];
	ld.param.u32 	%r166, [tileKernel_param_7];
	cvta.to.global.u64 	%rd1, %rd42;
	cvta.to.global.u64 	%rd2, %rd43;
	add.u64 	%rd3, %SPL, 256;
	add.u64 	%rd4, %SPL, 0;
	mov.u32 	%r168, %ctaid.y;
	mov.u32 	%r169, %nctaid.x;
	mov.u32 	%r170, %ctaid.x;
	mad.lo.s32 	%r171, %r168, %r169, %r170;
	div.u32 	%r172, %r171, %r169;
	mov.u32 	%r173, %ntid.y;
	mov.u32 	%r174, %tid.y;
	mad.lo.s32 	%r1, %r172, %r173, %r174;
	mul.lo.s32 	%r175, %r172, %r169;
	sub.s32 	%r176, %r171, %r175;
	mov.u32 	%r177, %ntid.x;
	mov.u32 	%r178, %tid.x;
	mad.lo.s32 	%r2, %r176, %r177, %r178;
	setp.ge.s32 	%p3, %r2, %r165;
	setp.ge.s32 	%p4, %r1, %r166;
	or.pred  	%p5, %p4, %p3;
	@%p5 bra 	$L__BB1_138;
	cvta.to.global.u64 	%rd46, %rd40;
	ld.global.f32 	%f299, [%rd46];
	ld.global.f32 	%f300, [%rd46+4];
	ld.global.f32 	%f301, [%rd46+8];
	cvt.rn.f32.s32 	%f302, %r2;
	cvt.rn.f32.s32 	%f303, %r165;
	div.rn.f32 	%f304, %f302, %f303;
	add.f32 	%f305, %f304, 0fBF000000;
	cvt.rn.f32.s32 	%f306, %r1;
	cvt.rn.f32.s32 	%f307, %r166;
	div.rn.f32 	%f308, %f306, %f307;
	add.f32 	%f309, %f308, 0fBF000000;
	add.f32 	%f1, %f305, %f299;
	add.f32 	%f2, %f309, %f300;
	add.f32 	%f3, %f301, 0f00000000;
	mov.f32 	%f310, 0f00000000;
	sub.f32 	%f4, %f310, %f305;
	sub.f32 	%f5, %f310, %f309;
	ld.global.f32 	%f6, [%rd46+12];
	mul.f32 	%f311, %f6, 0f3F22F983;
	cvt.rni.s32.f32 	%r322, %f311;
	cvt.rn.f32.s32 	%f312, %r322;
	fma.rn.f32 	%f313, %f312, 0fBFC90FDA, %f6;
	fma.rn.f32 	%f314, %f312, 0fB3A22168, %f313;
	fma.rn.f32 	%f826, %f312, 0fA7C234C5, %f314;
	abs.f32 	%f8, %f6;
	setp.ltu.f32 	%p6, %f8, 0f47CE4780;
	mov.u32 	%r310, %r322;
	mov.f32 	%f823, %f826;
	@%p6 bra 	$L__BB1_9;
	setp.neu.f32 	%p7, %f8, 0f7F800000;
	@%p7 bra 	$L__BB1_4;
	mov.f32 	%f317, 0f00000000;
	mul.rn.f32 	%f823, %f6, %f317;
	mov.b32 	%r310, 0;
	bra.uni 	$L__BB1_9;
$L__BB1_4:
	mov.b32 	%r4, %f6;
	shl.b32 	%r180, %r4, 8;
	or.b32  	%r5, %r180, -2147483648;
	mov.b64 	%rd175, 0;
	mov.b32 	%r307, 0;
	mov.u64 	%rd173, __cudart_i2opi_f;
	mov.u64 	%rd174, %rd4;
$L__BB1_5:
	.pragma "nounroll";
	ld.global.nc.u32 	%r181, [%rd173];
	mad.wide.u32 	%rd49, %r181, %r5, %rd175;
	shr.u64 	%rd175, %rd49, 32;
	st.local.u32 	[%rd174], %rd49;
	add.s32 	%r307, %r307, 1;
	add.s64 	%rd174, %rd174, 4;
	add.s64 	%rd173, %rd173, 4;
	setp.ne.s32 	%p8, %r307, 6;
	@%p8 bra 	$L__BB1_5;
	shr.u32 	%r182, %r4, 23;
	st.local.u32 	[%rd4+24], %rd175;
	and.b32  	%r8, %r182, 31;
	and.b32  	%r183, %r182, 224;
	add.s32 	%r184, %r183, -128;
	shr.u32 	%r185, %r184, 5;
	mul.wide.u32 	%rd50, %r185, 4;
	sub.s64 	%rd11, %rd4, %rd50;
	ld.local.u32 	%r308, [%rd11+24];
	ld.local.u32 	%r309, [%rd11+20];
	setp.eq.s32 	%p9, %r8, 0;
	@%p9 bra 	$L__BB1_8;
	shf.l.wrap.b32 	%r308, %r309, %r308, %r8;
	ld.local.u32 	%r186, [%rd11+16];
	shf.l.wrap.b32 	%r309, %r186, %r309, %r8;
$L__BB1_8:
	shr.u32 	%r187, %r308, 30;
	shf.l.wrap.b32 	%r188, %r309, %r308, 2;
	shl.b32 	%r189, %r309, 2;
	shr.u32 	%r190, %r188, 31;
	add.s32 	%r191, %r190, %r187;
	neg.s32 	%r192, %r191;
	setp.lt.s32 	%p10, %r4, 0;
	selp.b32 	%r310, %r192, %r191, %p10;
	xor.b32  	%r193, %r188, %r4;
	shr.s32 	%r194, %r188, 31;
	xor.b32  	%r195, %r194, %r188;
	xor.b32  	%r196, %r194, %r189;
	cvt.u64.u32 	%rd51, %r195;
	shl.b64 	%rd52, %rd51, 32;
	cvt.u64.u32 	%rd53, %r196;
	or.b64  	%rd54, %rd52, %rd53;
	cvt.rn.f64.s64 	%fd1, %rd54;
	mul.f64 	%fd2, %fd1, 0d3BF921FB54442D19;
	cvt.rn.f32.f64 	%f315, %fd2;
	neg.f32 	%f316, %f315;
	setp.lt.s32 	%p11, %r193, 0;
	selp.f32 	%f823, %f316, %f315, %p11;
$L__BB1_9:
	setp.ltu.f32 	%p12, %f8, 0f47CE4780;
	add.s32 	%r198, %r310, 1;
	mul.rn.f32 	%f318, %f823, %f823;
	and.b32  	%r199, %r310, 1;
	setp.eq.b32 	%p13, %r199, 1;
	selp.f32 	%f319, %f823, 0f3F800000, %p13;
	fma.rn.f32 	%f320, %f318, %f319, 0f00000000;
	fma.rn.f32 	%f321, %f318, 0f37CBAC00, 0fBAB607ED;
	selp.f32 	%f322, 0fB94D4153, %f321, %p13;
	selp.f32 	%f323, 0f3C0885E4, 0f3D2AAABB, %p13;
	fma.rn.f32 	%f324, %f322, %f318, %f323;
	selp.f32 	%f325, 0fBE2AAAA8, 0fBEFFFFFF, %p13;
	fma.rn.f32 	%f326, %f324, %f318, %f325;
	fma.rn.f32 	%f327, %f326, %f320, %f319;
	and.b32  	%r200, %r198, 2;
	setp.eq.s32 	%p14, %r200, 0;
	mov.f32 	%f328, 0f00000000;
	sub.f32 	%f329, %f328, %f327;
	selp.f32 	%f12, %f327, %f329, %p14;
	mov.u32 	%r314, %r322;
	mov.f32 	%f824, %f826;
	@%p12 bra 	$L__BB1_17;
	setp.neu.f32 	%p15, %f8, 0f7F800000;
	@%p15 bra 	$L__BB1_12;
	mov.f32 	%f332, 0f00000000;
	mul.rn.f32 	%f824, %f6, %f332;
	mov.b32 	%r314, 0;
	bra.uni 	$L__BB1_17;
$L__BB1_12:
	mov.b32 	%r17, %f6;
	shl.b32 	%r202, %r17, 8;
	or.b32  	%r18, %r202, -2147483648;
	mov.b64 	%rd178, 0;
	mov.b32 	%r311, 0;
	mov.u64 	%rd176, __cudart_i2opi_f;
	mov.u64 	%rd177, %rd4;
$L__BB1_13:
	.pragma "nounroll";
	ld.global.nc.u32 	%r203, [%rd176];
	mad.wide.u32 	%rd57, %r203, %r18, %rd178;
	shr.u64 	%rd178, %rd57, 32;
	st.local.u32 	[%rd177], %rd57;
	add.s32 	%r311, %r311, 1;
	add.s64 	%rd177, %rd177, 4;
	add.s64 	%rd176, %rd176, 4;
	setp.ne.s32 	%p16, %r311, 6;
	@%p16 bra 	$L__BB1_13;
	shr.u32 	%r204, %r17, 23;
	st.local.u32 	[%rd4+24], %rd178;
	and.b32  	%r21, %r204, 31;
	and.b32  	%r205, %r204, 224;
	add.s32 	%r206, %r205, -128;
	shr.u32 	%r207, %r206, 5;
	mul.wide.u32 	%rd58, %r207, 4;
	sub.s64 	%rd18, %rd4, %rd58;
	ld.local.u32 	%r312, [%rd18+24];
	ld.local.u32 	%r313, [%rd18+20];
	setp.eq.s32 	%p17, %r21, 0;
	@%p17 bra 	$L__BB1_16;
	shf.l.wrap.b32 	%r312, %r313, %r312, %r21;
	ld.local.u32 	%r208, [%rd18+16];
	shf.l.wrap.b32 	%r313, %r208, %r313, %r21;
$L__BB1_16:
	shr.u32 	%r209, %r312, 30;
	shf.l.wrap.b32 	%r210, %r313, %r312, 2;
	shl.b32 	%r211, %r313, 2;
	shr.u32 	%r212, %r210, 31;
	add.s32 	%r213, %r212, %r209;
	neg.s32 	%r214, %r213;
	setp.lt.s32 	%p18, %r17, 0;
	selp.b32 	%r314, %r214, %r213, %p18;
	xor.b32  	%r215, %r210, %r17;
	shr.s32 	%r216, %r210, 31;
	xor.b32  	%r217, %r216, %r210;
	xor.b32  	%r218, %r216, %r211;
	cvt.u64.u32 	%rd59, %r217;
	shl.b64 	%rd60, %rd59, 32;
	cvt.u64.u32 	%rd61, %r218;
	or.b64  	%rd62, %rd60, %rd61;
	cvt.rn.f64.s64 	%fd3, %rd62;
	mul.f64 	%fd4, %fd3, 0d3BF921FB54442D19;
	cvt.rn.f32.f64 	%f330, %fd4;
	neg.f32 	%f331, %f330;
	setp.lt.s32 	%p19, %r215, 0;
	selp.f32 	%f824, %f331, %f330, %p19;
$L__BB1_17:
	setp.ltu.f32 	%p20, %f8, 0f47CE4780;
	mul.rn.f32 	%f333, %f824, %f824;
	and.b32  	%r220, %r314, 1;
	setp.eq.b32 	%p21, %r220, 1;
	selp.f32 	%f334, 0f3F800000, %f824, %p21;
	fma.rn.f32 	%f335, %f333, %f334, 0f00000000;
	fma.rn.f32 	%f336, %f333, 0f37CBAC00, 0fBAB607ED;
	selp.f32 	%f337, %f336, 0fB94D4153, %p21;
	selp.f32 	%f338, 0f3D2AAABB, 0f3C0885E4, %p21;
	fma.rn.f32 	%f339, %f337, %f333, %f338;
	selp.f32 	%f340, 0fBEFFFFFF, 0fBE2AAAA8, %p21;
	fma.rn.f32 	%f341, %f339, %f333, %f340;
	fma.rn.f32 	%f342, %f341, %f335, %f334;
	and.b32  	%r221, %r314, 2;
	setp.eq.s32 	%p22, %r221, 0;
	mov.f32 	%f343, 0f00000000;
	sub.f32 	%f344, %f343, %f342;
	selp.f32 	%f345, %f342, %f344, %p22;
	mul.f32 	%f346, %f345, 0f40A00000;
	fma.rn.f32 	%f16, %f4, %f12, %f346;
	mov.u32 	%r318, %r322;
	mov.f32 	%f825, %f826;
	@%p20 bra 	$L__BB1_25;
	setp.neu.f32 	%p23, %f8, 0f7F800000;
	@%p23 bra 	$L__BB1_20;
	mov.f32 	%f349, 0f00000000;
	mul.rn.f32 	%f825, %f6, %f349;
	mov.b32 	%r318, 0;
	bra.uni 	$L__BB1_25;
$L__BB1_20:
	mov.b32 	%r30, %f6;
	shl.b32 	%r223, %r30, 8;
	or.b32  	%r31, %r223, -2147483648;
	mov.b64 	%rd181, 0;
	mov.b32 	%r315, 0;
	mov.u64 	%rd179, __cudart_i2opi_f;
	mov.u64 	%rd180, %rd4;
$L__BB1_21:
	.pragma "nounroll";
	ld.global.nc.u32 	%r224, [%rd179];
	mad.wide.u32 	%rd65, %r224, %r31, %rd181;
	shr.u64 	%rd181, %rd65, 32;
	st.local.u32 	[%rd180], %rd65;
	add.s32 	%r315, %r315, 1;
	add.s64 	%rd180, %rd180, 4;
	add.s64 	%rd179, %rd179, 4;
	setp.ne.s32 	%p24, %r315, 6;
	@%p24 bra 	$L__BB1_21;
	shr.u32 	%r225, %r30, 23;
	st.local.u32 	[%rd4+24], %rd181;
	and.b32  	%r34, %r225, 31;
	and.b32  	%r226, %r225, 224;
	add.s32 	%r227, %r226, -128;
	shr.u32 	%r228, %r227, 5;
	mul.wide.u32 	%rd66, %r228, 4;
	sub.s64 	%rd25, %rd4, %rd66;
	ld.local.u32 	%r316, [%rd25+24];
	ld.local.u32 	%r317, [%rd25+20];
	setp.eq.s32 	%p25, %r34, 0;
	@%p25 bra 	$L__BB1_24;
	shf.l.wrap.b32 	%r316, %r317, %r316, %r34;
	ld.local.u32 	%r229, [%rd25+16];
	shf.l.wrap.b32 	%r317, %r229, %r317, %r34;
$L__BB1_24:
	shr.u32 	%r230, %r316, 30;
	shf.l.wrap.b32 	%r231, %r317, %r316, 2;
	shl.b32 	%r232, %r317, 2;
	shr.u32 	%r233, %r231, 31;
	add.s32 	%r234, %r233, %r230;
	neg.s32 	%r235, %r234;
	setp.lt.s32 	%p26, %r30, 0;
	selp.b32 	%r318, %r235, %r234, %p26;
	xor.b32  	%r236, %r231, %r30;
	shr.s32 	%r237, %r231, 31;
	xor.b32  	%r238, %r237, %r231;
	xor.b32  	%r239, %r237, %r232;
	cvt.u64.u32 	%rd67, %r238;
	shl.b64 	%rd68, %rd67, 32;
	cvt.u64.u32 	%rd69, %r239;
	or.b64  	%rd70, %rd68, %rd69;
	cvt.rn.f64.s64 	%fd5, %rd70;
	mul.f64 	%fd6, %fd5, 0d3BF921FB54442D19;
	cvt.rn.f32.f64 	%f347, %fd6;
	neg.f32 	%f348, %f347;
	setp.lt.s32 	%p27, %r236, 0;
	selp.f32 	%f825, %f348, %f347, %p27;
$L__BB1_25:
	setp.ltu.f32 	%p28, %f8, 0f47CE4780;
	mul.rn.f32 	%f350, %f825, %f825;
	and.b32  	%r241, %r318, 1;
	setp.eq.b32 	%p29, %r241, 1;
	selp.f32 	%f351, 0f3F800000, %f825, %p29;
	fma.rn.f32 	%f352, %f350, %f351, 0f00000000;
	fma.rn.f32 	%f353, %f350, 0f37CBAC00, 0fBAB607ED;
	selp.f32 	%f354, %f353, 0fB94D4153, %p29;
	selp.f32 	%f355, 0f3D2AAABB, 0f3C0885E4, %p29;
	fma.rn.f32 	%f356, %f354, %f350, %f355;
	selp.f32 	%f357, 0fBEFFFFFF, 0fBE2AAAA8, %p29;
	fma.rn.f32 	%f358, %f356, %f350, %f357;
	fma.rn.f32 	%f359, %f358, %f352, %f351;
	and.b32  	%r242, %r318, 2;
	setp.eq.s32 	%p30, %r242, 0;
	mov.f32 	%f360, 0f00000000;
	sub.f32 	%f361, %f360, %f359;
	selp.f32 	%f20, %f359, %f361, %p30;
	@%p28 bra 	$L__BB1_33;
	setp.neu.f32 	%p31, %f8, 0f7F800000;
	@%p31 bra 	$L__BB1_28;
	mov.f32 	%f364, 0f00000000;
	mul.rn.f32 	%f826, %f6, %f364;
	mov.b32 	%r322, 0;
	bra.uni 	$L__BB1_33;
$L__BB1_28:
	mov.b32 	%r43, %f6;
	shl.b32 	%r244, %r43, 8;
	or.b32  	%r44, %r244, -2147483648;
	mov.b64 	%rd182, 0;
	mov.b32 	%r319, 0;
	mov.u64 	%rd73, __cudart_i2opi_f;
$L__BB1_29:
	.pragma "nounroll";
	mul.wide.u32 	%rd72, %r319, 4;
	add.s64 	%rd74, %rd73, %rd72;
	ld.global.nc.u32 	%r245, [%rd74];
	mad.wide.u32 	%rd75, %r245, %r44, %rd182;
	shr.u64 	%rd182, %rd75, 32;
	add.s64 	%rd76, %rd4, %rd72;
	st.local.u32 	[%rd76], %rd75;
	add.s32 	%r319, %r319, 1;
	setp.ne.s32 	%p32, %r319, 6;
	@%p32 bra 	$L__BB1_29;
	shr.u32 	%r246, %r43, 23;
	st.local.u32 	[%rd4+24], %rd182;
	and.b32  	%r47, %r246, 31;
	and.b32  	%r247, %r246, 224;
	add.s32 	%r248, %r247, -128;
	shr.u32 	%r249, %r248, 5;
	mul.wide.u32 	%rd77, %r249, 4;
	sub.s64 	%rd28, %rd4, %rd77;
	ld.local.u32 	%r320, [%rd28+24];
	ld.local.u32 	%r321, [%rd28+20];
	setp.eq.s32 	%p33, %r47, 0;
	@%p33 bra 	$L__BB1_32;
	shf.l.wrap.b32 	%r320, %r321, %r320, %r47;
	ld.local.u32 	%r250, [%rd28+16];
	shf.l.wrap.b32 	%r321, %r250, %r321, %r47;
$L__BB1_32:
	shr.u32 	%r251, %r320, 30;
	shf.l.wrap.b32 	%r252, %r321, %r320, 2;
	shl.b32 	%r253, %r321, 2;
	shr.u32 	%r254, %r252, 31;
	add.s32 	%r255, %r254, %r251;
	neg.s32 	%r256, %r255;
	setp.lt.s32 	%p34, %r43, 0;
	selp.b32 	%r322, %r256, %r255, %p34;
	xor.b32  	%r257, %r252, %r43;
	shr.s32 	%r258, %r252, 31;
	xor.b32  	%r259, %r258, %r252;
	xor.b32  	%r260, %r258, %r253;
	cvt.u64.u32 	%rd78, %r259;
	shl.b64 	%rd79, %rd78, 32;
	cvt.u64.u32 	%rd80, %r260;
	or.b64  	%rd81, %rd79, %rd80;
	cvt.rn.f64.s64 	%fd7, %rd81;
	mul.f64 	%fd8, %fd7, 0d3BF921FB54442D19;
	cvt.rn.f32.f64 	%f362, %fd8;
	neg.f32 	%f363, %f362;
	setp.lt.s32 	%p35, %r257, 0;
	selp.f32 	%f826, %f363, %f362, %p35;
$L__BB1_33:
	add.s32 	%r263, %r322, 1;
	mul.rn.f32 	%f367, %f826, %f826;
	and.b32  	%r264, %r322, 1;
	setp.eq.b32 	%p36, %r264, 1;
	selp.f32 	%f368, %f826, 0f3F800000, %p36;
	fma.rn.f32 	%f369, %f367, %f368, 0f00000000;
	fma.rn.f32 	%f370, %f367, 0f37CBAC00, 0fBAB607ED;
	selp.f32 	%f371, 0fB94D4153, %f370, %p36;
	selp.f32 	%f372, 0f3C0885E4, 0f3D2AAABB, %p36;
	fma.rn.f32 	%f373, %f371, %f367, %f372;
	selp.f32 	%f374, 0fBE2AAAA8, 0fBEFFFFFF, %p36;
	fma.rn.f32 	%f375, %f373, %f367, %f374;
	fma.rn.f32 	%f376, %f375, %f369, %f368;
	and.b32  	%r265, %r263, 2;
	setp.eq.s32 	%p37, %r265, 0;
	mov.f32 	%f835, 0f00000000;
	sub.f32 	%f377, %f835, %f376;
	selp.f32 	%f378, %f376, %f377, %p37;
	mul.f32 	%f379, %f378, 0f40A00000;
	mul.f32 	%f380, %f4, %f20;
	sub.f32 	%f24, %f379, %f380;
	rcp.rn.f32 	%f25, %f16;
	rcp.rn.f32 	%f26, %f5;
	rcp.rn.f32 	%f27, %f24;
	setp.lt.f32 	%p38, %f25, 0f00000000;
	selp.u32 	%r266, 1, 0, %p38;
	st.local.u32 	[%rd3], %r266;
	setp.lt.f32 	%p39, %f26, 0f00000000;
	selp.u32 	%r267, 1, 0, %p39;
	st.local.u32 	[%rd3+4], %r267;
	setp.lt.f32 	%p40, %f27, 0f00000000;
	selp.u32 	%r268, 1, 0, %p40;
	st.local.u32 	[%rd3+8], %r268;
	mov.b32 	%r323, 0;
	mov.f32 	%f833, 0f4B189680;
	mov.u32 	%r324, %r323;
	mov.f32 	%f834, %f835;
	mov.u32 	%r330, %r323;
	mov.u32 	%r331, %r323;
$L__BB1_34:
	setp.lt.f32 	%p41, %f26, 0f00000000;
	setp.lt.f32 	%p42, %f25, 0f00000000;
	mul.wide.s32 	%rd82, %r324, 32;
	add.s64 	%rd29, %rd1, %rd82;
	add.s64 	%rd30, %rd29, 12;
	selp.b64 	%rd83, 12, 0, %p42;
	add.s64 	%rd84, %rd29, %rd83;
	ld.global.f32 	%f381, [%rd84];
	sub.f32 	%f382, %f381, %f1;
	mul.f32 	%f31, %f25, %f382;
	selp.b64 	%rd85, 0, 12, %p42;
	add.s64 	%rd86, %rd29, %rd85;
	ld.global.f32 	%f383, [%rd86];
	sub.f32 	%f384, %f383, %f1;
	mul.f32 	%f385, %f25, %f384;
	selp.b64 	%rd87, %rd30, %rd29, %p41;
	ld.global.f32 	%f386, [%rd87+4];
	sub.f32 	%f387, %f386, %f2;
	mul.f32 	%f388, %f26, %f387;
	selp.b64 	%rd88, %rd29, %rd30, %p41;
	ld.global.f32 	%f389, [%rd88+4];
	sub.f32 	%f390, %f389, %f2;
	mul.f32 	%f34, %f26, %f390;
	setp.gt.f32 	%p43, %f31, %f34;
	setp.gt.f32 	%p44, %f388, %f385;
	or.pred  	%p45, %p43, %p44;
	@%p45 bra 	$L__BB1_63;
	setp.lt.f32 	%p46, %f27, 0f00000000;
	setp.gt.f32 	%p47, %f388, %f31;
	selp.f32 	%f391, %f388, %f31, %p47;
	setp.lt.f32 	%p48, %f34, %f385;
	selp.f32 	%f392, %f34, %f385, %p48;
	selp.b64 	%rd89, %rd30, %rd29, %p46;
	ld.global.f32 	%f393, [%rd89+8];
	sub.f32 	%f394, %f393, %f3;
	mul.f32 	%f395, %f27, %f394;
	selp.b64 	%rd90, %rd29, %rd30, %p46;
	ld.global.f32 	%f397, [%rd90+8];
	sub.f32 	%f398, %f397, %f3;
	mul.f32 	%f36, %f27, %f398;
	setp.gt.f32 	%p49, %f391, %f36;
	setp.gt.f32 	%p50, %f395, %f392;
	or.pred  	%p51, %p49, %p50;
	@%p51 bra 	$L__BB1_63;
	setp.lt.f32 	%p52, %f36, %f392;
	selp.f32 	%f399, %f36, %f392, %p52;
	setp.leu.f32 	%p53, %f399, 0f00000000;
	@%p53 bra 	$L__BB1_63;
	ld.global.u16 	%rs1, [%rd29+28];
	setp.eq.s16 	%p54, %rs1, 0;
	@%p54 bra 	$L__BB1_60;
	ld.global.u32 	%r60, [%rd29+24];
	mul.wide.s32 	%rd91, %r60, 76;
	add.s64 	%rd92, %rd2, %rd91;
	ld.global.f32 	%f401, [%rd92];
	ld.global.f32 	%f402, [%rd92+4];
	ld.global.f32 	%f403, [%rd92+8];
	ld.global.f32 	%f404, [%rd92+12];
	ld.global.f32 	%f405, [%rd92+16];
	ld.global.f32 	%f406, [%rd92+20];
	ld.global.f32 	%f407, [%rd92+24];
	ld.global.f32 	%f408, [%rd92+28];
	ld.global.f32 	%f409, [%rd92+32];
	sub.f32 	%f410, %f404, %f401;
	sub.f32 	%f411, %f405, %f402;
	sub.f32 	%f412, %f406, %f403;
	sub.f32 	%f413, %f407, %f401;
	sub.f32 	%f414, %f408, %f402;
	sub.f32 	%f415, %f409, %f403;
	mul.f32 	%f416, %f5, %f415;
	mul.f32 	%f417, %f24, %f414;
	sub.f32 	%f418, %f416, %f417;
	mul.f32 	%f419, %f24, %f413;
	mul.f32 	%f420, %f16, %f415;
	sub.f32 	%f421, %f419, %f420;
	mul.f32 	%f422, %f16, %f414;
	mul.f32 	%f423, %f5, %f413;
	sub.f32 	%f424, %f422, %f423;
	mul.f32 	%f425, %f411, %f421;
	fma.rn.f32 	%f426, %f410, %f418, %f425;
	fma.rn.f32 	%f427, %f412, %f424, %f426;
	add.f32 	%f428, %f427, 0f00000000;
	abs.f32 	%f37, %f428;
	rcp.rn.f32 	%f429, %f428;
	sub.f32 	%f430, %f1, %f401;
	sub.f32 	%f431, %f2, %f402;
	sub.f32 	%f432, %f3, %f403;
	mul.f32 	%f433, %f431, %f421;
	fma.rn.f32 	%f434, %f430, %f418, %f433;
	fma.rn.f32 	%f435, %f432, %f424, %f434;
	add.f32 	%f436, %f435, 0f00000000;
	mul.f32 	%f38, %f436, %f429;
	setp.geu.f32 	%p55, %f38, 0f00000000;
	setp.leu.f32 	%p56, %f38, 0f3F800000;
	and.pred  	%p1, %p55, %p56;
	mul.f32 	%f437, %f431, %f412;
	mul.f32 	%f438, %f432, %f411;
	sub.f32 	%f439, %f437, %f438;
	mul.f32 	%f440, %f432, %f410;
	mul.f32 	%f441, %f430, %f412;
	sub.f32 	%f442, %f440, %f441;
	mul.f32 	%f443, %f430, %f411;
	mul.f32 	%f444, %f431, %f410;
	sub.f32 	%f445, %f443, %f444;
	mul.f32 	%f446, %f5, %f442;
	fma.rn.f32 	%f447, %f16, %f439, %f446;
	fma.rn.f32 	%f448, %f24, %f445, %f447;
	add.f32 	%f449, %f448, 0f00000000;
	mul.f32 	%f39, %f449, %f429;
	setp.geu.f32 	%p57, %f39, 0f00000000;
	add.f32 	%f450, %f38, %f39;
	setp.leu.f32 	%p58, %f450, 0f3F800000;
	and.pred  	%p2, %p57, %p58;
	mul.f32 	%f451, %f414, %f442;
	fma.rn.f32 	%f452, %f413, %f439, %f451;
	fma.rn.f32 	%f453, %f445, %f415, %f452;
	add.f32 	%f454, %f453, 0f00000000;
	mul.f32 	%f40, %f454, %f429;
	cvt.u32.u16 	%r61, %rs1;
	and.b32  	%r62, %r61, 3;
	setp.lt.u16 	%p59, %rs1, 4;
	@%p59 bra 	$L__BB1_49;
	and.b32  	%r63, %r61, 65532;
	mov.b32 	%r329, 0;
$L__BB1_40:
	setp.lt.f32 	%p60, %f37, 0f33D6BF95;
	@%p60 bra 	$L__BB1_42;
	setp.lt.f32 	%p61, %f40, %f833;
	and.pred  	%p62, %p1, %p2;
	and.pred  	%p63, %p62, %p61;
	selp.f32 	%f833, %f40, %f833, %p63;
	selp.f32 	%f834, %f38, %f834, %p63;
	selp.f32 	%f835, %f39, %f835, %p63;
	selp.b32 	%r330, 1, %r330, %p63;
	selp.b32 	%r331, %r60, %r331, %p63;
$L__BB1_42:
	@%p60 bra 	$L__BB1_44;
	setp.lt.f32 	%p65, %f40, %f833;
	and.pred  	%p66, %p1, %p2;
	and.pred  	%p67, %p66, %p65;
	selp.f32 	%f833, %f40, %f833, %p67;
	selp.f32 	%f834, %f38, %f834, %p67;
	selp.f32 	%f835, %f39, %f835, %p67;
	selp.b32 	%r330, 1, %r330, %p67;
	selp.b32 	%r331, %r60, %r331, %p67;
$L__BB1_44:
	@%p60 bra 	$L__BB1_46;
	setp.lt.f32 	%p69, %f40, %f833;
	and.pred  	%p70, %p1, %p2;
	and.pred  	%p71, %p70, %p69;
	selp.f32 	%f833, %f40, %f833, %p71;
	selp.f32 	%f834, %f38, %f834, %p71;
	selp.f32 	%f835, %f39, %f835, %p71;
	selp.b32 	%r330, 1, %r330, %p71;
	selp.b32 	%r331, %r60, %r331, %p71;
$L__BB1_46:
	@%p60 bra 	$L__BB1_48;
	setp.lt.f32 	%p73, %f40, %f833;
	and.pred  	%p74, %p1, %p2;
	and.pred  	%p75, %p74, %p73;
	selp.f32 	%f833, %f40, %f833, %p75;
	selp.f32 	%f834, %f38, %f834, %p75;
	selp.f32 	%f835, %f39, %f835, %p75;
	selp.b32 	%r330, 1, %r330, %p75;
	selp.b32 	%r331, %r60, %r331, %p75;
$L__BB1_48:
	add.s32 	%r329, %r329, 4;
	setp.ne.s32 	%p76, %r329, %r63;
	@%p76 bra 	$L__BB1_40;
$L__BB1_49:
	setp.eq.s32 	%p77, %r62, 0;
	@%p77 bra 	$L__BB1_58;
	setp.lt.f32 	%p78, %f37, 0f33D6BF95;
	@%p78 bra 	$L__BB1_52;
	setp.lt.f32 	%p79, %f40, %f833;
	and.pred  	%p80, %p1, %p2;
	and.pred  	%p81, %p80, %p79;
	selp.f32 	%f833, %f40, %f833, %p81;
	selp.f32 	%f834, %f38, %f834, %p81;
	selp.f32 	%f835, %f39, %f835, %p81;
	selp.b32 	%r330, 1, %r330, %p81;
	selp.b32 	%r331, %r60, %r331, %p81;
$L__BB1_52:
	setp.eq.s32 	%p82, %r62, 1;
	@%p82 bra 	$L__BB1_58;
	@%p78 bra 	$L__BB1_55;
	setp.lt.f32 	%p84, %f40, %f833;
	and.pred  	%p85, %p1, %p2;
	and.pred  	%p86, %p85, %p84;
	selp.f32 	%f833, %f40, %f833, %p86;
	selp.f32 	%f834, %f38, %f834, %p86;
	selp.f32 	%f835, %f39, %f835, %p86;
	selp.b32 	%r330, 1, %r330, %p86;
	selp.b32 	%r331, %r60, %r331, %p86;
$L__BB1_55:
	setp.eq.s32 	%p87, %r62, 2;
	@%p87 bra 	$L__BB1_58;
	setp.lt.f32 	%p88, %f37, 0f33D6BF95;
	@%p88 bra 	$L__BB1_58;
	setp.lt.f32 	%p89, %f40, %f833;
	and.pred  	%p90, %p1, %p2;
	and.pred  	%p91, %p90, %p89;
	selp.f32 	%f835, %f39, %f835, %p91;
	selp.f32 	%f834, %f38, %f834, %p91;
	selp.f32 	%f833, %f40, %f833, %p91;
	selp.b32 	%r330, 1, %r330, %p91;
	selp.b32 	%r331, %r60, %r331, %p91;
$L__BB1_58:
	setp.eq.s32 	%p92, %r323, 0;
	@%p92 bra 	$L__BB1_65;
	add.s32 	%r100, %r323, -1;
	mul.wide.s32 	%rd93, %r323, 4;
	add.s64 	%rd94, %rd4, %rd93;
	ld.local.u32 	%r324, [%rd94+-4];
	mov.u32 	%r323, %r100;
	bra.uni 	$L__BB1_34;
$L__BB1_60:
	ld.global.u8 	%r271, [%rd29+30];
	mul.wide.u32 	%rd95, %r271, 4;
	add.s64 	%rd96, %rd3, %rd95;
	ld.local.u32 	%r272, [%rd96];
	setp.eq.s32 	%p93, %r272, 0;
	@%p93 bra 	$L__BB1_62;
	add.s32 	%r273, %r324, 1;
	add.s32 	%r102, %r323, 1;
	mul.wide.s32 	%rd97, %r323, 4;
	add.s64 	%rd98, %rd4, %rd97;
	st.local.u32 	[%rd98], %r273;
	ld.global.u32 	%r324, [%rd29+24];
	mov.u32 	%r323, %r102;
	bra.uni 	$L__BB1_34;
$L__BB1_62:
	ld.global.u32 	%r274, [%rd29+24];
	add.s32 	%r104, %r323, 1;
	mul.wide.s32 	%rd99, %r323, 4;
	add.s64 	%rd100, %rd4, %rd99;
	st.local.u32 	[%rd100], %r274;
	add.s32 	%r324, %r324, 1;
	mov.u32 	%r323, %r104;
	bra.uni 	$L__BB1_34;
$L__BB1_63:
	setp.eq.s32 	%p94, %r323, 0;
	@%p94 bra 	$L__BB1_65;
	add.s32 	%r106, %r323, -1;
	mul.wide.s32 	%rd101, %r323, 4;
	add.s64 	%rd102, %rd4, %rd101;
	ld.local.u32 	%r324, [%rd102+-4];
	mov.u32 	%r323, %r106;
	bra.uni 	$L__BB1_34;
$L__BB1_65:
	setp.ne.s32 	%p95, %r330, 1;
	mov.f32 	%f892, 0f00000000;
	mov.f32 	%f893, %f892;
	mov.f32 	%f894, %f892;
	@%p95 bra 	$L__BB1_137;
	ld.param.u64 	%rd169, [tileKernel_param_2];
	mul.wide.s32 	%rd103, %r331, 76;
	add.s64 	%rd104, %rd2, %rd103;
	add.s64 	%rd31, %rd104, 72;
	ld.global.u32 	%r275, [%rd104+72];
	cvta.to.global.u64 	%rd105, %rd169;
	mul.wide.s32 	%rd106, %r275, 32;
	add.s64 	%rd183, %rd105, %rd106;
	ld.global.f32 	%f458, [%rd183+16];
	setp.geu.f32 	%p96, %f458, 0f3F800000;
	@%p96 bra 	$L__BB1_136;
	cvt.f64.f32 	%fd9, %f834;
	mov.f64 	%fd10, 0d3FF0000000000000;
	sub.f64 	%fd11, %fd10, %fd9;
	cvt.f64.f32 	%fd12, %f835;
	sub.f64 	%fd13, %fd11, %fd12;
	cvt.rn.f32.f64 	%f461, %fd13;
	ld.global.f32 	%f462, [%rd31+-72];
	ld.global.f32 	%f463, [%rd31+-68];
	ld.global.f32 	%f464, [%rd31+-64];
	ld.global.f32 	%f465, [%rd31+-60];
	ld.global.f32 	%f466, [%rd31+-56];
	ld.global.f32 	%f467, [%rd31+-52];
	ld.global.f32 	%f468, [%rd31+-48];
	ld.global.f32 	%f469, [%rd31+-44];
	ld.global.f32 	%f470, [%rd31+-40];
	mul.f32 	%f471, %f834, %f465;
	mul.f32 	%f472, %f834, %f466;
	mul.f32 	%f473, %f834, %f467;
	fma.rn.f32 	%f474, %f462, %f461, %f471;
	fma.rn.f32 	%f475, %f463, %f461, %f472;
	fma.rn.f32 	%f476, %f464, %f461, %f473;
	fma.rn.f32 	%f94, %f835, %f468, %f474;
	fma.rn.f32 	%f95, %f835, %f469, %f475;
	fma.rn.f32 	%f96, %f835, %f470, %f476;
	ld.global.f32 	%f477, [%rd31+-36];
	ld.global.f32 	%f478, [%rd31+-32];
	ld.global.f32 	%f479, [%rd31+-28];
	ld.global.f32 	%f480, [%rd31+-24];
	ld.global.f32 	%f481, [%rd31+-20];
	ld.global.f32 	%f482, [%rd31+-16];
	ld.global.f32 	%f483, [%rd31+-12];
	ld.global.f32 	%f484, [%rd31+-8];
	ld.global.f32 	%f485, [%rd31+-4];
	mul.f32 	%f486, %f834, %f480;
	mul.f32 	%f487, %f834, %f481;
	mul.f32 	%f488, %f834, %f482;
	fma.rn.f32 	%f489, %f477, %f461, %f486;
	fma.rn.f32 	%f490, %f478, %f461, %f487;
	fma.rn.f32 	%f491, %f479, %f461, %f488;
	fma.rn.f32 	%f492, %f835, %f483, %f489;
	fma.rn.f32 	%f493, %f835, %f484, %f490;
	fma.rn.f32 	%f494, %f835, %f485, %f491;
	ld.global.f32 	%f495, [%rd183+12];
	rcp.rn.f32 	%f496, %f495;
	mul.f32 	%f497, %f5, %f493;
	fma.rn.f32 	%f498, %f16, %f492, %f497;
	fma.rn.f32 	%f499, %f24, %f494, %f498;
	add.f32 	%f500, %f499, 0f00000000;
	neg.f32 	%f501, %f500;
	mul.f32 	%f502, %f496, %f496;
	cvt.f64.f32 	%fd14, %f502;
	mul.f32 	%f503, %f500, %f500;
	cvt.f64.f32 	%fd15, %f503;
	sub.f64 	%fd16, %fd10, %fd15;
	mul.f64 	%fd17, %fd16, %fd14;
	cvt.rn.f32.f64 	%f504, %fd17;
	cvt.f64.f32 	%fd18, %f504;
	sub.f64 	%fd19, %fd10, %fd18;
	sqrt.rn.f64 	%fd20, %fd19;
	cvt.rn.f32.f64 	%f505, %fd20;
	mul.f32 	%f506, %f496, %f501;
	sub.f32 	%f507, %f506, %f505;
	mul.f32 	%f508, %f492, %f507;
	mul.f32 	%f509, %f493, %f507;
	mul.f32 	%f510, %f494, %f507;
	mul.f32 	%f511, %f507, 0f00000000;
	fma.rn.f32 	%f97, %f16, %f496, %f508;
	fma.rn.f32 	%f98, %f5, %f496, %f509;
	fma.rn.f32 	%f99, %f24, %f496, %f510;
	fma.rn.f32 	%f100, %f496, 0f00000000, %f511;
	rcp.rn.f32 	%f101, %f97;
	rcp.rn.f32 	%f102, %f98;
	rcp.rn.f32 	%f103, %f99;
	setp.lt.f32 	%p97, %f101, 0f00000000;
	selp.u32 	%r277, 1, 0, %p97;
	st.local.u32 	[%rd3], %r277;
	setp.lt.f32 	%p98, %f102, 0f00000000;
	selp.u32 	%r278, 1, 0, %p98;
	st.local.u32 	[%rd3+4], %r278;
	setp.lt.f32 	%p99, %f103, 0f00000000;
	selp.u32 	%r279, 1, 0, %p99;
	st.local.u32 	[%rd3+8], %r279;
	mul.f32 	%f104, %f100, 0f00000000;
	mov.f32 	%f881, 0f00000000;
	mov.f32 	%f880, 0f4B189680;
	mov.b32 	%r350, 0;
	mov.u32 	%r351, %r350;
	mov.u32 	%r359, %r350;
	mov.f32 	%f882, %f881;
$L__BB1_68:
	setp.lt.f32 	%p100, %f102, 0f00000000;
	setp.lt.f32 	%p101, %f101, 0f00000000;
	mul.wide.s32 	%rd107, %r351, 32;
	add.s64 	%rd33, %rd1, %rd107;
	add.s64 	%rd34, %rd33, 12;
	selp.b64 	%rd108, 12, 0, %p101;
	add.s64 	%rd109, %rd33, %rd108;
	ld.global.f32 	%f512, [%rd109];
	sub.f32 	%f513, %f512, %f94;
	mul.f32 	%f108, %f101, %f513;
	selp.b64 	%rd110, 0, 12, %p101;
	add.s64 	%rd111, %rd33, %rd110;
	ld.global.f32 	%f514, [%rd111];
	sub.f32 	%f515, %f514, %f94;
	mul.f32 	%f516, %f101, %f515;
	selp.b64 	%rd112, %rd34, %rd33, %p100;
	ld.global.f32 	%f517, [%rd112+4];
	sub.f32 	%f518, %f517, %f95;
	mul.f32 	%f519, %f102, %f518;
	selp.b64 	%rd113, %rd33, %rd34, %p100;
	ld.global.f32 	%f520, [%rd113+4];
	sub.f32 	%f521, %f520, %f95;
	mul.f32 	%f111, %f102, %f521;
	setp.gt.f32 	%p102, %f108, %f111;
	setp.gt.f32 	%p103, %f519, %f516;
	or.pred  	%p104, %p102, %p103;
	@%p104 bra 	$L__BB1_99;
	setp.lt.f32 	%p105, %f103, 0f00000000;
	setp.gt.f32 	%p106, %f519, %f108;
	selp.f32 	%f522, %f519, %f108, %p106;
	setp.lt.f32 	%p107, %f111, %f516;
	selp.f32 	%f523, %f111, %f516, %p107;
	selp.b64 	%rd114, %rd34, %rd33, %p105;
	ld.global.f32 	%f524, [%rd114+8];
	sub.f32 	%f525, %f524, %f96;
	mul.f32 	%f526, %f103, %f525;
	selp.b64 	%rd115, %rd33, %rd34, %p105;
	ld.global.f32 	%f528, [%rd115+8];
	sub.f32 	%f529, %f528, %f96;
	mul.f32 	%f113, %f103, %f529;
	setp.gt.f32 	%p108, %f522, %f113;
	setp.gt.f32 	%p109, %f526, %f523;
	or.pred  	%p110, %p108, %p109;
	@%p110 bra 	$L__BB1_99;
	setp.lt.f32 	%p111, %f113, %f523;
	selp.f32 	%f530, %f113, %f523, %p111;
	setp.leu.f32 	%p112, %f530, 0f00000000;
	@%p112 bra 	$L__BB1_99;
	ld.global.u16 	%rs2, [%rd33+28];
	setp.eq.s16 	%p113, %rs2, 0;
	@%p113 bra 	$L__BB1_96;
	ld.global.u32 	%r113, [%rd33+24];
	cvt.u32.u16 	%r114, %rs2;
	setp.eq.s16 	%p114, %rs2, 1;
	@%p114 bra 	$L__BB1_87;
	mov.b32 	%r354, 0;
$L__BB1_74:
	setp.eq.s32 	%p115, %r113, %r331;
	@%p115 bra 	$L__BB1_80;
	mul.wide.s32 	%rd116, %r113, 76;
	add.s64 	%rd117, %rd2, %rd116;
	ld.global.f32 	%f117, [%rd117];
	ld.global.f32 	%f118, [%rd117+4];
	ld.global.f32 	%f119, [%rd117+8];
	ld.global.f32 	%f532, [%rd117+12];
	ld.global.f32 	%f533, [%rd117+16];
	ld.global.f32 	%f534, [%rd117+20];
	ld.global.f32 	%f535, [%rd117+24];
	ld.global.f32 	%f536, [%rd117+28];
	ld.global.f32 	%f537, [%rd117+32];
	sub.f32 	%f120, %f532, %f117;
	sub.f32 	%f121, %f533, %f118;
	sub.f32 	%f122, %f534, %f119;
	sub.f32 	%f123, %f535, %f117;
	sub.f32 	%f124, %f536, %f118;
	sub.f32 	%f125, %f537, %f119;
	mul.f32 	%f538, %f98, %f125;
	mul.f32 	%f539, %f99, %f124;
	sub.f32 	%f126, %f538, %f539;
	mul.f32 	%f540, %f99, %f123;
	mul.f32 	%f541, %f97, %f125;
	sub.f32 	%f127, %f540, %f541;
	mul.f32 	%f542, %f97, %f124;
	mul.f32 	%f543, %f98, %f123;
	sub.f32 	%f128, %f542, %f543;
	mul.f32 	%f544, %f121, %f127;
	fma.rn.f32 	%f545, %f120, %f126, %f544;
	fma.rn.f32 	%f546, %f122, %f128, %f545;
	add.f32 	%f129, %f104, %f546;
	abs.f32 	%f547, %f129;
	setp.lt.f32 	%p116, %f547, 0f33D6BF95;
	@%p116 bra 	$L__BB1_80;
	rcp.rn.f32 	%f130, %f129;
	sub.f32 	%f131, %f94, %f117;
	sub.f32 	%f132, %f95, %f118;
	sub.f32 	%f133, %f96, %f119;
	mul.f32 	%f548, %f132, %f127;
	fma.rn.f32 	%f549, %f131, %f126, %f548;
	fma.rn.f32 	%f550, %f133, %f128, %f549;
	add.f32 	%f551, %f104, %f550;
	mul.f32 	%f134, %f551, %f130;
	setp.lt.f32 	%p117, %f134, 0f00000000;
	setp.gt.f32 	%p118, %f134, 0f3F800000;
	or.pred  	%p119, %p117, %p118;
	@%p119 bra 	$L__BB1_80;
	mul.f32 	%f552, %f132, %f122;
	mul.f32 	%f553, %f133, %f121;
	sub.f32 	%f135, %f552, %f553;
	mul.f32 	%f554, %f133, %f120;
	mul.f32 	%f555, %f131, %f122;
	sub.f32 	%f136, %f554, %f555;
	mul.f32 	%f556, %f131, %f121;
	mul.f32 	%f557, %f132, %f120;
	sub.f32 	%f137, %f556, %f557;
	mul.f32 	%f558, %f98, %f136;
	fma.rn.f32 	%f559, %f97, %f135, %f558;
	fma.rn.f32 	%f560, %f99, %f137, %f559;
	add.f32 	%f561, %f104, %f560;
	mul.f32 	%f138, %f561, %f130;
	setp.lt.f32 	%p120, %f138, 0f00000000;
	add.f32 	%f562, %f134, %f138;
	setp.gt.f32 	%p121, %f562, 0f3F800000;
	or.pred  	%p122, %p120, %p121;
	@%p122 bra 	$L__BB1_80;
	mul.f32 	%f563, %f124, %f136;
	fma.rn.f32 	%f564, %f123, %f135, %f563;
	fma.rn.f32 	%f565, %f137, %f125, %f564;
	add.f32 	%f566, %f565, 0f00000000;
	mul.f32 	%f139, %f566, %f130;
	setp.geu.f32 	%p123, %f139, %f880;
	@%p123 bra 	$L__BB1_80;
	mov.u32 	%r359, %r113;
	mov.f32 	%f880, %f139;
	mov.f32 	%f881, %f134;
	mov.f32 	%f882, %f138;
$L__BB1_80:
	@%p115 bra 	$L__BB1_86;
	mul.wide.s32 	%rd118, %r113, 76;
	add.s64 	%rd119, %rd2, %rd118;
	ld.global.f32 	%f143, [%rd119];
	ld.global.f32 	%f144, [%rd119+4];
	ld.global.f32 	%f145, [%rd119+8];
	ld.global.f32 	%f567, [%rd119+12];
	ld.global.f32 	%f568, [%rd119+16];
	ld.global.f32 	%f569, [%rd119+20];
	ld.global.f32 	%f570, [%rd119+24];
	ld.global.f32 	%f571, [%rd119+28];
	ld.global.f32 	%f572, [%rd119+32];
	sub.f32 	%f146, %f567, %f143;
	sub.f32 	%f147, %f568, %f144;
	sub.f32 	%f148, %f569, %f145;
	sub.f32 	%f149, %f570, %f143;
	sub.f32 	%f150, %f571, %f144;
	sub.f32 	%f151, %f572, %f145;
	mul.f32 	%f573, %f98, %f151;
	mul.f32 	%f574, %f99, %f150;
	sub.f32 	%f152, %f573, %f574;
	mul.f32 	%f575, %f99, %f149;
	mul.f32 	%f576, %f97, %f151;
	sub.f32 	%f153, %f575, %f576;
	mul.f32 	%f577, %f97, %f150;
	mul.f32 	%f578, %f98, %f149;
	sub.f32 	%f154, %f577, %f578;
	mul.f32 	%f579, %f147, %f153;
	fma.rn.f32 	%f580, %f146, %f152, %f579;
	fma.rn.f32 	%f581, %f148, %f154, %f580;
	add.f32 	%f155, %f104, %f581;
	abs.f32 	%f582, %f155;
	setp.lt.f32 	%p125, %f582, 0f33D6BF95;
	@%p125 bra 	$L__BB1_86;
	rcp.rn.f32 	%f156, %f155;
	sub.f32 	%f157, %f94, %f143;
	sub.f32 	%f158, %f95, %f144;
	sub.f32 	%f159, %f96, %f145;
	mul.f32 	%f583, %f158, %f153;
	fma.rn.f32 	%f584, %f157, %f152, %f583;
	fma.rn.f32 	%f585, %f159, %f154, %f584;
	add.f32 	%f586, %f104, %f585;
	mul.f32 	%f160, %f586, %f156;
	setp.lt.f32 	%p126, %f160, 0f00000000;
	setp.gt.f32 	%p127, %f160, 0f3F800000;
	or.pred  	%p128, %p126, %p127;
	@%p128 bra 	$L__BB1_86;
	mul.f32 	%f587, %f158, %f148;
	mul.f32 	%f588, %f159, %f147;
	sub.f32 	%f161, %f587, %f588;
	mul.f32 	%f589, %f159, %f146;
	mul.f32 	%f590, %f157, %f148;
	sub.f32 	%f162, %f589, %f590;
	mul.f32 	%f591, %f157, %f147;
	mul.f32 	%f592, %f158, %f146;
	sub.f32 	%f163, %f591, %f592;
	mul.f32 	%f593, %f98, %f162;
	fma.rn.f32 	%f594, %f97, %f161, %f593;
	fma.rn.f32 	%f595, %f99, %f163, %f594;
	add.f32 	%f596, %f104, %f595;
	mul.f32 	%f164, %f596, %f156;
	setp.lt.f32 	%p129, %f164, 0f00000000;
	add.f32 	%f597, %f160, %f164;
	setp.gt.f32 	%p130, %f597, 0f3F800000;
	or.pred  	%p131, %p129, %p130;
	@%p131 bra 	$L__BB1_86;
	mul.f32 	%f598, %f150, %f162;
	fma.rn.f32 	%f599, %f149, %f161, %f598;
	fma.rn.f32 	%f600, %f163, %f151, %f599;
	add.f32 	%f601, %f600, 0f00000000;
	mul.f32 	%f165, %f601, %f156;
	setp.geu.f32 	%p132, %f165, %f880;
	@%p132 bra 	$L__BB1_86;
	mov.u32 	%r359, %r113;
	mov.f32 	%f880, %f165;
	mov.f32 	%f881, %f160;
	mov.f32 	%f882, %f164;
$L__BB1_86:
	add.s32 	%r354, %r354, 2;
	and.b32  	%r282, %r114, 65534;
	setp.ne.s32 	%p133, %r354, %r282;
	@%p133 bra 	$L__BB1_74;
$L__BB1_87:
	and.b32  	%r283, %r114, 1;
	setp.eq.b32 	%p134, %r283, 1;
	not.pred 	%p135, %p134;
	@%p135 bra 	$L__BB1_94;
	setp.eq.s32 	%p136, %r113, %r331;
	@%p136 bra 	$L__BB1_94;
	mul.wide.s32 	%rd120, %r113, 76;
	add.s64 	%rd121, %rd2, %rd120;
	ld.global.f32 	%f175, [%rd121];
	ld.global.f32 	%f176, [%rd121+4];
	ld.global.f32 	%f177, [%rd121+8];
	ld.global.f32 	%f602, [%rd121+12];
	ld.global.f32 	%f603, [%rd121+16];
	ld.global.f32 	%f604, [%rd121+20];
	ld.global.f32 	%f605, [%rd121+24];
	ld.global.f32 	%f606, [%rd121+28];
	ld.global.f32 	%f607, [%rd121+32];
	sub.f32 	%f178, %f602, %f175;
	sub.f32 	%f179, %f603, %f176;
	sub.f32 	%f180, %f604, %f177;
	sub.f32 	%f181, %f605, %f175;
	sub.f32 	%f182, %f606, %f176;
	sub.f32 	%f183, %f607, %f177;
	mul.f32 	%f608, %f98, %f183;
	mul.f32 	%f609, %f99, %f182;
	sub.f32 	%f184, %f608, %f609;
	mul.f32 	%f610, %f99, %f181;
	mul.f32 	%f611, %f97, %f183;
	sub.f32 	%f185, %f610, %f611;
	mul.f32 	%f612, %f97, %f182;
	mul.f32 	%f613, %f98, %f181;
	sub.f32 	%f186, %f612, %f613;
	mul.f32 	%f614, %f179, %f185;
	fma.rn.f32 	%f615, %f178, %f184, %f614;
	fma.rn.f32 	%f616, %f180, %f186, %f615;
	add.f32 	%f187, %f104, %f616;
	abs.f32 	%f617, %f187;
	setp.lt.f32 	%p137, %f617, 0f33D6BF95;
	@%p137 bra 	$L__BB1_94;
	rcp.rn.f32 	%f188, %f187;
	sub.f32 	%f189, %f94, %f175;
	sub.f32 	%f190, %f95, %f176;
	sub.f32 	%f191, %f96, %f177;
	mul.f32 	%f618, %f190, %f185;
	fma.rn.f32 	%f619, %f189, %f184, %f618;
	fma.rn.f32 	%f620, %f191, %f186, %f619;
	add.f32 	%f621, %f104, %f620;
	mul.f32 	%f192, %f621, %f188;
	setp.lt.f32 	%p138, %f192, 0f00000000;
	setp.gt.f32 	%p139, %f192, 0f3F800000;
	or.pred  	%p140, %p138, %p139;
	@%p140 bra 	$L__BB1_94;
	mul.f32 	%f622, %f190, %f180;
	mul.f32 	%f623, %f191, %f179;
	sub.f32 	%f193, %f622, %f623;
	mul.f32 	%f624, %f191, %f178;
	mul.f32 	%f625, %f189, %f180;
	sub.f32 	%f194, %f624, %f625;
	mul.f32 	%f626, %f189, %f179;
	mul.f32 	%f627, %f190, %f178;
	sub.f32 	%f195, %f626, %f627;
	mul.f32 	%f628, %f98, %f194;
	fma.rn.f32 	%f629, %f97, %f193, %f628;
	fma.rn.f32 	%f630, %f99, %f195, %f629;
	add.f32 	%f631, %f104, %f630;
	mul.f32 	%f196, %f631, %f188;
	setp.lt.f32 	%p141, %f196, 0f00000000;
	add.f32 	%f632, %f192, %f196;
	setp.gt.f32 	%p142, %f632, 0f3F800000;
	or.pred  	%p143, %p141, %p142;
	@%p143 bra 	$L__BB1_94;
	mul.f32 	%f633, %f182, %f194;
	fma.rn.f32 	%f634, %f181, %f193, %f633;
	fma.rn.f32 	%f635, %f195, %f183, %f634;
	add.f32 	%f636, %f635, 0f00000000;
	mul.f32 	%f197, %f636, %f188;
	setp.geu.f32 	%p144, %f197, %f880;
	@%p144 bra 	$L__BB1_94;
	mov.u32 	%r359, %r113;
	mov.f32 	%f880, %f197;
	mov.f32 	%f881, %f192;
	mov.f32 	%f882, %f196;
$L__BB1_94:
	setp.eq.s32 	%p145, %r350, 0;
	@%p145 bra 	$L__BB1_101;
	add.s32 	%r123, %r350, -1;
	mul.wide.s32 	%rd122, %r350, 4;
	add.s64 	%rd123, %rd4, %rd122;
	ld.local.u32 	%r351, [%rd123+-4];
	mov.u32 	%r350, %r123;
	bra.uni 	$L__BB1_68;
$L__BB1_96:
	ld.global.u8 	%r284, [%rd33+30];
	mul.wide.u32 	%rd124, %r284, 4;
	add.s64 	%rd125, %rd3, %rd124;
	ld.local.u32 	%r285, [%rd125];
	setp.eq.s32 	%p146, %r285, 0;
	@%p146 bra 	$L__BB1_98;
	add.s32 	%r286, %r351, 1;
	add.s32 	%r125, %r350, 1;
	mul.wide.s32 	%rd126, %r350, 4;
	add.s64 	%rd127, %rd4, %rd126;
	st.local.u32 	[%rd127], %r286;
	ld.global.u32 	%r351, [%rd33+24];
	mov.u32 	%r350, %r125;
	bra.uni 	$L__BB1_68;
$L__BB1_98:
	ld.global.u32 	%r287, [%rd33+24];
	add.s32 	%r127, %r350, 1;
	mul.wide.s32 	%rd128, %r350, 4;
	add.s64 	%rd129, %rd4, %rd128;
	st.local.u32 	[%rd129], %r287;
	add.s32 	%r351, %r351, 1;
	mov.u32 	%r350, %r127;
	bra.uni 	$L__BB1_68;
$L__BB1_99:
	setp.eq.s32 	%p147, %r350, 0;
	@%p147 bra 	$L__BB1_101;
	add.s32 	%r129, %r350, -1;
	mul.wide.s32 	%rd130, %r350, 4;
	add.s64 	%rd131, %rd4, %rd130;
	ld.local.u32 	%r351, [%rd131+-4];
	mov.u32 	%r350, %r129;
	bra.uni 	$L__BB1_68;
$L__BB1_101:
	ld.param.u64 	%rd170, [tileKernel_param_2];
	mul.wide.s32 	%rd132, %r359, 76;
	add.s64 	%rd133, %rd2, %rd132;
	ld.global.u32 	%r289, [%rd133+72];
	cvt.f64.f32 	%fd21, %f881;
	mov.f64 	%fd22, 0d3FF0000000000000;
	sub.f64 	%fd23, %fd22, %fd21;
	cvt.f64.f32 	%fd24, %f882;
	sub.f64 	%fd25, %fd23, %fd24;
	cvt.rn.f32.f64 	%f638, %fd25;
	ld.global.f32 	%f639, [%rd133];
	ld.global.f32 	%f640, [%rd133+4];
	ld.global.f32 	%f641, [%rd133+8];
	ld.global.f32 	%f642, [%rd133+12];
	ld.global.f32 	%f643, [%rd133+16];
	ld.global.f32 	%f644, [%rd133+20];
	ld.global.f32 	%f645, [%rd133+24];
	ld.global.f32 	%f646, [%rd133+28];
	ld.global.f32 	%f647, [%rd133+32];
	mul.f32 	%f648, %f881, %f642;
	mul.f32 	%f649, %f881, %f643;
	mul.f32 	%f650, %f881, %f644;
	fma.rn.f32 	%f651, %f639, %f638, %f648;
	fma.rn.f32 	%f652, %f640, %f638, %f649;
	fma.rn.f32 	%f653, %f641, %f638, %f650;
	fma.rn.f32 	%f203, %f882, %f645, %f651;
	fma.rn.f32 	%f204, %f882, %f646, %f652;
	fma.rn.f32 	%f205, %f882, %f647, %f653;
	ld.global.f32 	%f654, [%rd133+36];
	ld.global.f32 	%f655, [%rd133+40];
	ld.global.f32 	%f656, [%rd133+44];
	ld.global.f32 	%f657, [%rd133+48];
	ld.global.f32 	%f658, [%rd133+52];
	ld.global.f32 	%f659, [%rd133+56];
	ld.global.f32 	%f660, [%rd133+60];
	ld.global.f32 	%f661, [%rd133+64];
	ld.global.f32 	%f662, [%rd133+68];
	mul.f32 	%f663, %f881, %f657;
	mul.f32 	%f664, %f881, %f658;
	mul.f32 	%f665, %f881, %f659;
	fma.rn.f32 	%f666, %f654, %f638, %f663;
	fma.rn.f32 	%f667, %f655, %f638, %f664;
	fma.rn.f32 	%f668, %f656, %f638, %f665;
	fma.rn.f32 	%f669, %f882, %f660, %f666;
	fma.rn.f32 	%f670, %f882, %f661, %f667;
	fma.rn.f32 	%f671, %f882, %f662, %f668;
	neg.f32 	%f672, %f670;
	cvta.to.global.u64 	%rd134, %rd170;
	mul.wide.s32 	%rd135, %r289, 32;
	add.s64 	%rd136, %rd134, %rd135;
	ld.global.f32 	%f673, [%rd136+12];
	mul.f32 	%f674, %f98, %f672;
	mul.f32 	%f675, %f97, %f669;
	sub.f32 	%f676, %f674, %f675;
	mul.f32 	%f677, %f99, %f671;
	sub.f32 	%f678, %f676, %f677;
	add.f32 	%f679, %f104, %f678;
	neg.f32 	%f680, %f679;
	mul.f32 	%f681, %f673, %f673;
	cvt.f64.f32 	%fd26, %f681;
	mul.f32 	%f682, %f679, %f679;
	cvt.f64.f32 	%fd27, %f682;
	sub.f64 	%fd28, %fd22, %fd27;
	mul.f64 	%fd29, %fd28, %fd26;
	cvt.rn.f32.f64 	%f683, %fd29;
	cvt.f64.f32 	%fd30, %f683;
	sub.f64 	%fd31, %fd22, %fd30;
	sqrt.rn.f64 	%fd32, %fd31;
	cvt.rn.f32.f64 	%f684, %fd32;
	mul.f32 	%f685, %f97, %f673;
	mul.f32 	%f686, %f98, %f673;
	mul.f32 	%f687, %f99, %f673;
	mul.f32 	%f688, %f673, %f680;
	sub.f32 	%f689, %f688, %f684;
	mul.f32 	%f690, %f689, 0f00000000;
	mul.f32 	%f691, %f669, %f689;
	sub.f32 	%f206, %f685, %f691;
	mul.f32 	%f692, %f670, %f689;
	sub.f32 	%f207, %f686, %f692;
	mul.f32 	%f693, %f671, %f689;
	sub.f32 	%f208, %f687, %f693;
	fma.rn.f32 	%f694, %f100, %f673, %f690;
	rcp.rn.f32 	%f209, %f206;
	rcp.rn.f32 	%f210, %f207;
	rcp.rn.f32 	%f211, %f208;
	setp.lt.f32 	%p148, %f209, 0f00000000;
	selp.u32 	%r290, 1, 0, %p148;
	st.local.u32 	[%rd3], %r290;
	setp.lt.f32 	%p149, %f210, 0f00000000;
	selp.u32 	%r291, 1, 0, %p149;
	st.local.u32 	[%rd3+4], %r291;
	setp.lt.f32 	%p150, %f211, 0f00000000;
	selp.u32 	%r292, 1, 0, %p150;
	st.local.u32 	[%rd3+8], %r292;
	mul.f32 	%f212, %f694, 0f00000000;
	mov.b32 	%r361, 0;
	mov.f32 	%f888, 0f4B189680;
	mov.u32 	%r362, %r361;
	mov.u32 	%r376, %r361;
	mov.u32 	%r377, %r361;
$L__BB1_102:
	setp.lt.f32 	%p151, %f210, 0f00000000;
	setp.lt.f32 	%p152, %f209, 0f00000000;
	mul.wide.s32 	%rd137, %r362, 32;
	add.s64 	%rd35, %rd1, %rd137;
	add.s64 	%rd36, %rd35, 12;
	selp.b64 	%rd138, 12, 0, %p152;
	add.s64 	%rd139, %rd35, %rd138;
	ld.global.f32 	%f695, [%rd139];
	sub.f32 	%f696, %f695, %f203;
	mul.f32 	%f214, %f209, %f696;
	selp.b64 	%rd140, 0, 12, %p152;
	add.s64 	%rd141, %rd35, %rd140;
	ld.global.f32 	%f697, [%rd141];
	sub.f32 	%f698, %f697, %f203;
	mul.f32 	%f699, %f209, %f698;
	selp.b64 	%rd142, %rd36, %rd35, %p151;
	ld.global.f32 	%f700, [%rd142+4];
	sub.f32 	%f701, %f700, %f204;
	mul.f32 	%f702, %f210, %f701;
	selp.b64 	%rd143, %rd35, %rd36, %p151;
	ld.global.f32 	%f703, [%rd143+4];
	sub.f32 	%f704, %f703, %f204;
	mul.f32 	%f217, %f210, %f704;
	setp.gt.f32 	%p153, %f214, %f217;
	setp.gt.f32 	%p154, %f702, %f699;
	or.pred  	%p155, %p153, %p154;
	@%p155 bra 	$L__BB1_132;
	setp.lt.f32 	%p156, %f211, 0f00000000;
	setp.gt.f32 	%p157, %f702, %f214;
	selp.f32 	%f705, %f702, %f214, %p157;
	setp.lt.f32 	%p158, %f217, %f699;
	selp.f32 	%f706, %f217, %f699, %p158;
	selp.b64 	%rd144, %rd36, %rd35, %p156;
	ld.global.f32 	%f707, [%rd144+8];
	sub.f32 	%f708, %f707, %f205;
	mul.f32 	%f709, %f211, %f708;
	selp.b64 	%rd145, %rd35, %rd36, %p156;
	ld.global.f32 	%f711, [%rd145+8];
	sub.f32 	%f712, %f711, %f205;
	mul.f32 	%f219, %f211, %f712;
	setp.gt.f32 	%p159, %f705, %f219;
	setp.gt.f32 	%p160, %f709, %f706;
	or.pred  	%p161, %p159, %p160;
	@%p161 bra 	$L__BB1_132;
	setp.lt.f32 	%p162, %f219, %f706;
	selp.f32 	%f713, %f219, %f706, %p162;
	setp.leu.f32 	%p163, %f713, 0f00000000;
	@%p163 bra 	$L__BB1_132;
	ld.global.u16 	%rs3, [%rd35+28];
	setp.eq.s16 	%p164, %rs3, 0;
	@%p164 bra 	$L__BB1_129;
	ld.global.u32 	%r136, [%rd35+24];
	cvt.u32.u16 	%r137, %rs3;
	setp.eq.s16 	%p165, %rs3, 1;
	mov.u32 	%r371, %r377;
	mov.u32 	%r370, %r376;
	@%p165 bra 	$L__BB1_121;
	and.b32  	%r294, %r137, 65534;
	neg.s32 	%r365, %r294;
	mov.u32 	%r371, %r377;
	mov.u32 	%r370, %r376;
$L__BB1_108:
	setp.eq.s32 	%p166, %r136, %r359;
	@%p166 bra 	$L__BB1_114;
	mul.wide.s32 	%rd146, %r136, 76;
	add.s64 	%rd147, %rd2, %rd146;
	ld.global.f32 	%f221, [%rd147];
	ld.global.f32 	%f222, [%rd147+4];
	ld.global.f32 	%f223, [%rd147+8];
	ld.global.f32 	%f715, [%rd147+12];
	ld.global.f32 	%f716, [%rd147+16];
	ld.global.f32 	%f717, [%rd147+20];
	ld.global.f32 	%f718, [%rd147+24];
	ld.global.f32 	%f719, [%rd147+28];
	ld.global.f32 	%f720, [%rd147+32];
	sub.f32 	%f224, %f715, %f221;
	sub.f32 	%f225, %f716, %f222;
	sub.f32 	%f226, %f717, %f223;
	sub.f32 	%f227, %f718, %f221;
	sub.f32 	%f228, %f719, %f222;
	sub.f32 	%f229, %f720, %f223;
	mul.f32 	%f721, %f207, %f229;
	mul.f32 	%f722, %f208, %f228;
	sub.f32 	%f230, %f721, %f722;
	mul.f32 	%f723, %f208, %f227;
	mul.f32 	%f724, %f206, %f229;
	sub.f32 	%f231, %f723, %f724;
	mul.f32 	%f725, %f206, %f228;
	mul.f32 	%f726, %f207, %f227;
	sub.f32 	%f232, %f725, %f726;
	mul.f32 	%f727, %f225, %f231;
	fma.rn.f32 	%f728, %f224, %f230, %f727;
	fma.rn.f32 	%f729, %f226, %f232, %f728;
	add.f32 	%f233, %f212, %f729;
	abs.f32 	%f730, %f233;
	setp.lt.f32 	%p167, %f730, 0f33D6BF95;
	@%p167 bra 	$L__BB1_114;
	rcp.rn.f32 	%f234, %f233;
	sub.f32 	%f235, %f203, %f221;
	sub.f32 	%f236, %f204, %f222;
	sub.f32 	%f237, %f205, %f223;
	mul.f32 	%f731, %f236, %f231;
	fma.rn.f32 	%f732, %f235, %f230, %f731;
	fma.rn.f32 	%f733, %f237, %f232, %f732;
	add.f32 	%f734, %f212, %f733;
	mul.f32 	%f238, %f734, %f234;
	setp.lt.f32 	%p168, %f238, 0f00000000;
	setp.gt.f32 	%p169, %f238, 0f3F800000;
	or.pred  	%p170, %p168, %p169;
	@%p170 bra 	$L__BB1_114;
	mul.f32 	%f735, %f236, %f226;
	mul.f32 	%f736, %f237, %f225;
	sub.f32 	%f239, %f735, %f736;
	mul.f32 	%f737, %f237, %f224;
	mul.f32 	%f738, %f235, %f226;
	sub.f32 	%f240, %f737, %f738;
	mul.f32 	%f739, %f235, %f225;
	mul.f32 	%f740, %f236, %f224;
	sub.f32 	%f241, %f739, %f740;
	mul.f32 	%f741, %f207, %f240;
	fma.rn.f32 	%f742, %f206, %f239, %f741;
	fma.rn.f32 	%f743, %f208, %f241, %f742;
	add.f32 	%f744, %f212, %f743;
	mul.f32 	%f745, %f744, %f234;
	setp.lt.f32 	%p171, %f745, 0f00000000;
	add.f32 	%f746, %f238, %f745;
	setp.gt.f32 	%p172, %f746, 0f3F800000;
	or.pred  	%p173, %p171, %p172;
	@%p173 bra 	$L__BB1_114;
	mul.f32 	%f747, %f228, %f240;
	fma.rn.f32 	%f748, %f227, %f239, %f747;
	fma.rn.f32 	%f749, %f241, %f229, %f748;
	add.f32 	%f750, %f749, 0f00000000;
	mul.f32 	%f242, %f750, %f234;
	setp.geu.f32 	%p174, %f242, %f888;
	@%p174 bra 	$L__BB1_114;
	mov.b32 	%r370, 1;
	mov.f32 	%f888, %f242;
	mov.u32 	%r371, %r136;
$L__BB1_114:
	setp.eq.s32 	%p175, %r136, %r359;
	@%p175 bra 	$L__BB1_120;
	mul.wide.s32 	%rd148, %r136, 76;
	add.s64 	%rd149, %rd2, %rd148;
	ld.global.f32 	%f244, [%rd149];
	ld.global.f32 	%f245, [%rd149+4];
	ld.global.f32 	%f246, [%rd149+8];
	ld.global.f32 	%f751, [%rd149+12];
	ld.global.f32 	%f752, [%rd149+16];
	ld.global.f32 	%f753, [%rd149+20];
	ld.global.f32 	%f754, [%rd149+24];
	ld.global.f32 	%f755, [%rd149+28];
	ld.global.f32 	%f756, [%rd149+32];
	sub.f32 	%f247, %f751, %f244;
	sub.f32 	%f248, %f752, %f245;
	sub.f32 	%f249, %f753, %f246;
	sub.f32 	%f250, %f754, %f244;
	sub.f32 	%f251, %f755, %f245;
	sub.f32 	%f252, %f756, %f246;
	mul.f32 	%f757, %f207, %f252;
	mul.f32 	%f758, %f208, %f251;
	sub.f32 	%f253, %f757, %f758;
	mul.f32 	%f759, %f208, %f250;
	mul.f32 	%f760, %f206, %f252;
	sub.f32 	%f254, %f759, %f760;
	mul.f32 	%f761, %f206, %f251;
	mul.f32 	%f762, %f207, %f250;
	sub.f32 	%f255, %f761, %f762;
	mul.f32 	%f763, %f248, %f254;
	fma.rn.f32 	%f764, %f247, %f253, %f763;
	fma.rn.f32 	%f765, %f249, %f255, %f764;
	add.f32 	%f256, %f212, %f765;
	abs.f32 	%f766, %f256;
	setp.lt.f32 	%p176, %f766, 0f33D6BF95;
	@%p176 bra 	$L__BB1_120;
	rcp.rn.f32 	%f257, %f256;
	sub.f32 	%f258, %f203, %f244;
	sub.f32 	%f259, %f204, %f245;
	sub.f32 	%f260, %f205, %f246;
	mul.f32 	%f767, %f259, %f254;
	fma.rn.f32 	%f768, %f258, %f253, %f767;
	fma.rn.f32 	%f769, %f260, %f255, %f768;
	add.f32 	%f770, %f212, %f769;
	mul.f32 	%f261, %f770, %f257;
	setp.lt.f32 	%p177, %f261, 0f00000000;
	setp.gt.f32 	%p178, %f261, 0f3F800000;
	or.pred  	%p179, %p177, %p178;
	@%p179 bra 	$L__BB1_120;
	mul.f32 	%f771, %f259, %f249;
	mul.f32 	%f772, %f260, %f248;
	sub.f32 	%f262, %f771, %f772;
	mul.f32 	%f773, %f260, %f247;
	mul.f32 	%f774, %f258, %f249;
	sub.f32 	%f263, %f773, %f774;
	mul.f32 	%f775, %f258, %f248;
	mul.f32 	%f776, %f259, %f247;
	sub.f32 	%f264, %f775, %f776;
	mul.f32 	%f777, %f207, %f263;
	fma.rn.f32 	%f778, %f206, %f262, %f777;
	fma.rn.f32 	%f779, %f208, %f264, %f778;
	add.f32 	%f780, %f212, %f779;
	mul.f32 	%f781, %f780, %f257;
	setp.lt.f32 	%p180, %f781, 0f00000000;
	add.f32 	%f782, %f261, %f781;
	setp.gt.f32 	%p181, %f782, 0f3F800000;
	or.pred  	%p182, %p180, %p181;
	@%p182 bra 	$L__BB1_120;
	mul.f32 	%f783, %f251, %f263;
	fma.rn.f32 	%f784, %f250, %f262, %f783;
	fma.rn.f32 	%f785, %f264, %f252, %f784;
	add.f32 	%f786, %f785, 0f00000000;
	mul.f32 	%f265, %f786, %f257;
	setp.geu.f32 	%p183, %f265, %f888;
	@%p183 bra 	$L__BB1_120;
	mov.b32 	%r370, 1;
	mov.f32 	%f888, %f265;
	mov.u32 	%r371, %r136;
$L__BB1_120:
	add.s32 	%r365, %r365, 2;
	setp.ne.s32 	%p184, %r365, 0;
	@%p184 bra 	$L__BB1_108;
$L__BB1_121:
	setp.eq.s32 	%p185, %r136, %r359;
	and.b32  	%r297, %r137, 1;
	setp.eq.b32 	%p186, %r297, 1;
	not.pred 	%p187, %p186;
	or.pred  	%p188, %p187, %p185;
	selp.f32 	%f891, %f888, %f888, %p186;
	selp.b32 	%r376, %r370, %r370, %p186;
	selp.b32 	%r377, %r371, %r371, %p186;
	@%p188 bra 	$L__BB1_127;
	mul.wide.s32 	%rd150, %r136, 76;
	add.s64 	%rd151, %rd2, %rd150;
	ld.global.f32 	%f270, [%rd151];
	ld.global.f32 	%f271, [%rd151+4];
	ld.global.f32 	%f272, [%rd151+8];
	ld.global.f32 	%f787, [%rd151+12];
	ld.global.f32 	%f788, [%rd151+16];
	ld.global.f32 	%f789, [%rd151+20];
	ld.global.f32 	%f790, [%rd151+24];
	ld.global.f32 	%f791, [%rd151+28];
	ld.global.f32 	%f792, [%rd151+32];
	sub.f32 	%f273, %f787, %f270;
	sub.f32 	%f274, %f788, %f271;
	sub.f32 	%f275, %f789, %f272;
	sub.f32 	%f276, %f790, %f270;
	sub.f32 	%f277, %f791, %f271;
	sub.f32 	%f278, %f792, %f272;
	mul.f32 	%f793, %f207, %f278;
	mul.f32 	%f794, %f208, %f277;
	sub.f32 	%f279, %f793, %f794;
	mul.f32 	%f795, %f208, %f276;
	mul.f32 	%f796, %f206, %f278;
	sub.f32 	%f280, %f795, %f796;
	mul.f32 	%f797, %f206, %f277;
	mul.f32 	%f798, %f207, %f276;
	sub.f32 	%f281, %f797, %f798;
	mul.f32 	%f799, %f274, %f280;
	fma.rn.f32 	%f800, %f273, %f279, %f799;
	fma.rn.f32 	%f801, %f275, %f281, %f800;
	add.f32 	%f282, %f212, %f801;
	abs.f32 	%f802, %f282;
	setp.lt.f32 	%p189, %f802, 0f33D6BF95;
	mov.f32 	%f891, %f888;
	mov.u32 	%r376, %r370;
	mov.u32 	%r377, %r371;
	@%p189 bra 	$L__BB1_127;
	rcp.rn.f32 	%f283, %f282;
	sub.f32 	%f284, %f203, %f270;
	sub.f32 	%f285, %f204, %f271;
	sub.f32 	%f286, %f205, %f272;
	mul.f32 	%f803, %f285, %f280;
	fma.rn.f32 	%f804, %f284, %f279, %f803;
	fma.rn.f32 	%f805, %f286, %f281, %f804;
	add.f32 	%f806, %f212, %f805;
	mul.f32 	%f287, %f806, %f283;
	setp.lt.f32 	%p190, %f287, 0f00000000;
	setp.gt.f32 	%p191, %f287, 0f3F800000;
	or.pred  	%p192, %p190, %p191;
	mov.f32 	%f891, %f888;
	mov.u32 	%r376, %r370;
	mov.u32 	%r377, %r371;
	@%p192 bra 	$L__BB1_127;
	mul.f32 	%f807, %f285, %f275;
	mul.f32 	%f808, %f286, %f274;
	sub.f32 	%f288, %f807, %f808;
	mul.f32 	%f809, %f286, %f273;
	mul.f32 	%f810, %f284, %f275;
	sub.f32 	%f289, %f809, %f810;
	mul.f32 	%f811, %f284, %f274;
	mul.f32 	%f812, %f285, %f273;
	sub.f32 	%f290, %f811, %f812;
	mul.f32 	%f813, %f207, %f289;
	fma.rn.f32 	%f814, %f206, %f288, %f813;
	fma.rn.f32 	%f815, %f208, %f290, %f814;
	add.f32 	%f816, %f212, %f815;
	mul.f32 	%f817, %f816, %f283;
	setp.lt.f32 	%p193, %f817, 0f00000000;
	add.f32 	%f818, %f287, %f817;
	setp.gt.f32 	%p194, %f818, 0f3F800000;
	or.pred  	%p195, %p193, %p194;
	mov.f32 	%f891, %f888;
	mov.u32 	%r376, %r370;
	mov.u32 	%r377, %r371;
	@%p195 bra 	$L__BB1_127;
	mul.f32 	%f819, %f277, %f289;
	fma.rn.f32 	%f820, %f276, %f288, %f819;
	fma.rn.f32 	%f821, %f290, %f278, %f820;
	add.f32 	%f822, %f821, 0f00000000;
	mul.f32 	%f291, %f822, %f283;
	setp.geu.f32 	%p196, %f291, %f888;
	mov.f32 	%f891, %f888;
	mov.u32 	%r376, %r370;
	mov.u32 	%r377, %r371;
	@%p196 bra 	$L__BB1_127;
	mov.b32 	%r376, 1;
	mov.f32 	%f891, %f291;
	mov.u32 	%r377, %r136;
$L__BB1_127:
	setp.eq.s32 	%p197, %r361, 0;
	@%p197 bra 	$L__BB1_134;
	add.s32 	%r155, %r361, -1;
	mul.wide.s32 	%rd152, %r361, 4;
	add.s64 	%rd153, %rd4, %rd152;
	ld.local.u32 	%r362, [%rd153+-4];
	mov.u32 	%r361, %r155;
	mov.f32 	%f888, %f891;
	bra.uni 	$L__BB1_102;
$L__BB1_129:
	ld.global.u8 	%r299, [%rd35+30];
	mul.wide.u32 	%rd154, %r299, 4;
	add.s64 	%rd155, %rd3, %rd154;
	ld.local.u32 	%r300, [%rd155];
	setp.eq.s32 	%p198, %r300, 0;
	@%p198 bra 	$L__BB1_131;
	add.s32 	%r301, %r362, 1;
	add.s32 	%r157, %r361, 1;
	mul.wide.s32 	%rd156, %r361, 4;
	add.s64 	%rd157, %rd4, %rd156;
	st.local.u32 	[%rd157], %r301;
	ld.global.u32 	%r362, [%rd35+24];
	mov.u32 	%r361, %r157;
	bra.uni 	$L__BB1_102;
$L__BB1_131:
	ld.global.u32 	%r302, [%rd35+24];
	add.s32 	%r159, %r361, 1;
	mul.wide.s32 	%rd158, %r361, 4;
	add.s64 	%rd159, %rd4, %rd158;
	st.local.u32 	[%rd159], %r302;
	add.s32 	%r362, %r362, 1;
	mov.u32 	%r361, %r159;
	bra.uni 	$L__BB1_102;
$L__BB1_132:
	setp.eq.s32 	%p199, %r361, 0;
	@%p199 bra 	$L__BB1_134;
	add.s32 	%r161, %r361, -1;
	mul.wide.s32 	%rd160, %r361, 4;
	add.s64 	%rd161, %rd4, %rd160;
	ld.local.u32 	%r362, [%rd161+-4];
	mov.u32 	%r361, %r161;
	bra.uni 	$L__BB1_102;
$L__BB1_134:
	setp.ne.s32 	%p200, %r376, 1;
	@%p200 bra 	$L__BB1_136;
	ld.param.u64 	%rd171, [tileKernel_param_2];
	mul.wide.s32 	%rd162, %r377, 76;
	add.s64 	%rd163, %rd2, %rd162;
	ld.global.u32 	%r303, [%rd163+72];
	cvta.to.global.u64 	%rd164, %rd171;
	mul.wide.s32 	%rd165, %r303, 32;
	add.s64 	%rd183, %rd164, %rd165;
$L__BB1_136:
	ld.global.f32 	%f892, [%rd183];
	ld.global.f32 	%f893, [%rd183+4];
	ld.global.f32 	%f894, [%rd183+8];
$L__BB1_137:
	ld.param.u32 	%r306, [tileKernel_param_8];
	ld.param.u64 	%rd172, [tileKernel_param_5];
	mad.lo.s32 	%r304, %r1, %r165, %r2;
	mul.lo.s32 	%r305, %r304, %r306;
	cvta.to.global.u64 	%rd166, %rd172;
	mul.wide.s32 	%rd167, %r305, 4;
	add.s64 	%rd168, %rd166, %rd167;
	st.global.f32 	[%rd168], %f892;
	st.global.f32 	[%rd168+4], %f893;
	st.global.f32 	[%rd168+8], %f894;
$L__BB1_138:
	ret;

}


// ===== COMPILED SASS (sm_100) =====

	.target	sm_100

	.elftype	@"ET_EXEC"


//--------------------- .note.nv.tkinfo           --------------------------
	.section	.note.nv.tkinfo,"",@"SHT_NOTE"
	.sectionflags	@"SHF_NOTE_NV_TKINFO"
	.tkinfo
        /*0018*/ 	.word	0x00000002
        /*0030*/ 	.string	""
        /*0030*/ 	.string	"ptxas"
        /*0030*/ 	.string	"Cuda compilation tools, release 13.0, V13.0.88"
        /*0030*/ 	.string	"Build cuda_13.0.r13.0/compiler.36424714_0"
        /*0030*/ 	.string	"-arch sm_100 -m 64 "



//--------------------- .note.nv.cuinfo           --------------------------
	.section	.note.nv.cuinfo,"",@"SHT_NOTE"
	.sectionflags	@"SHF_NOTE_NV_CUINFO"
        /*0018*/ 	.short	0x0002
        /*001a*/ 	.short	0x0064
        /*001c*/ 	.short	0x0082
	.zero		2


//--------------------- .nv.info                  --------------------------
	.section	.nv.info,"",@"SHT_CUDA_INFO"
	.align	4


	//----- nvinfo : EIATTR_REGCOUNT
	.align		4
        /*0000*/ 	.byte	0x04, 0x2f
        /*0002*/ 	.short	(.L_2 - .L_1)
	.align		4
.L_1:
        /*0004*/ 	.word	index@(linearKernel)
        /*0008*/ 	.word	0x00000030


	//----- nvinfo : EIATTR_FRAME_SIZE
	.align		4
.L_2:
        /*000c*/ 	.byte	0x04, 0x11
        /*000e*/ 	.short	(.L_4 - .L_3)
	.align		4
.L_3:
        /*0010*/ 	.word	index@($__internal_5_$__cuda_sm3x_div_rn_noftz_f32_slowpath)
        /*0014*/ 	.word	0x00000110


	//----- nvinfo : EIATTR_FRAME_SIZE
	.align		4
.L_4:
        /*0018*/ 	.byte	0x04, 0x11
        /*001a*/ 	.short	(.L_6 - .L_5)
	.align		4
.L_5:
        /*001c*/ 	.word	index@($__internal_4_$__cuda_sm20_rcp_rn_f32_slowpath)
        /*0020*/ 	.word	0x00000110


	//----- nvinfo : EIATTR_FRAME_SIZE
	.align		4
.L_6:
        /*0024*/ 	.byte	0x04, 0x11
        /*0026*/ 	.short	(.L_8 - .L_7)
	.align		4
.L_7:
        /*0028*/ 	.word	index@($__internal_3_$__cuda_sm20_dsqrt_rn_f64_mediumpath_v1)
        /*002c*/ 	.word	0x00000110


	//----- nvinfo : EIATTR_FRAME_SIZE
	.align		4
.L_8:
        /*0030*/ 	.byte	0x04, 0x11
        /*0032*/ 	.short	(.L_10 - .L_9)
	.align		4
.L_9:
        /*0034*/ 	.word	index@(linearKernel)
        /*0038*/ 	.word	0x00000110


	//----- nvinfo : EIATTR_REGCOUNT
	.align		4
.L_10:
        /*003c*/ 	.byte	0x04, 0x2f
        /*003e*/ 	.short	(.L_12 - .L_11)
	.align		4
.L_11:
        /*0040*/ 	.word	index@(tileKernel)
        /*0044*/ 	.word	0x00000030


	//----- nvinfo : EIATTR_FRAME_SIZE
	.align		4
.L_12:
        /*0048*/ 	.byte	0x04, 0x11
        /*004a*/ 	.short	(.L_14 - .L_13)
	.align		4
.L_13:
        /*004c*/ 	.word	index@($__internal_2_$__cuda_sm3x_div_rn_noftz_f32_slowpath)
        /*0050*/ 	.word	0x00000110


	//----- nvinfo : EIATTR_FRAME_SIZE
	.align		4
.L_14:
        /*0054*/ 	.byte	0x04, 0x11
        /*0056*/ 	.short	(.L_16 - .L_15)
	.align		4
.L_15:
        /*0058*/ 	.word	index@($__internal_1_$__cuda_sm20_rcp_rn_f32_slowpath)
        /*005c*/ 	.word	0x00000110


	//----- nvinfo : EIATTR_FRAME_SIZE
	.align		4
.L_16:
        /*0060*/ 	.byte	0x04, 0x11
        /*0062*/ 	.short	(.L_18 - .L_17)
	.align		4
.L_17:
        /*0064*/ 	.word	index@($__internal_0_$__cuda_sm20_dsqrt_rn_f64_mediumpath_v1)
        /*0068*/ 	.word	0x00000110


	//----- nvinfo : EIATTR_FRAME_SIZE
	.align		4
.L_18:
        /*006c*/ 	.byte	0x04, 0x11
        /*006e*/ 	.short	(.L_20 - .L_19)
	.align		4
.L_19:
        /*0070*/ 	.word	index@(tileKernel)
        /*0074*/ 	.word	0x00000110


	//----- nvinfo : EIATTR_MIN_STACK_SIZE
	.align		4
.L_20:
        /*0078*/ 	.byte	0x04, 0x12
        /*007a*/ 	.short	(.L_22 - .L_21)
	.align		4
.L_21:
        /*007c*/ 	.word	index@(tileKernel)
        /*0080*/ 	.word	0x00000110


	//----- nvinfo : EIATTR_MIN_STACK_SIZE
	.align		4
.L_22:
        /*0084*/ 	.byte	0x04, 0x12
        /*0086*/ 	.short	(.L_24 - .L_23)
	.align		4
.L_23:
        /*0088*/ 	.word	index@(linearKernel)
        /*008c*/ 	.word	0x00000110
.L_24:


//--------------------- .nv.compat                --------------------------
	.section	.nv.compat,"",@"SHT_CUDA_COMPAT_INFO"
	.align	4
        /*0000*/ 	.byte	0x02, 0x09, 0x00, 0x00, 0x02, 0x02, 0x01, 0x00, 0x02, 0x05, 0x05, 0x00, 0x03, 0x07, 0x01, 0x01
        /*0010*/ 	.byte	0x02, 0x03, 0x00, 0x00, 0x02, 0x06, 0x01, 0x00, 0x04, 0x0b, 0x08, 0x00, 0x01, 0x00, 0x00, 0x00
        /*0020*/ 	.byte	0x00, 0x00, 0x00, 0x00


//--------------------- .nv.info.tileKernel       --------------------------
	.section	.nv.info.tileKernel,"",@"SHT_CUDA_INFO"
	.sectionflags	@""
	.align	4


	//----- nvinfo : EIATTR_CUDA_API_VERSION
	.align		4
        /*0000*/ 	.byte	0x04, 0x37
        /*0002*/ 	.short	(.L_26 - .L_25)
.L_25:
        /*0004*/ 	.word	0x00000082


	//----- nvinfo : EIATTR_KPARAM_INFO
	.align		4
.L_26:
        /*0008*/ 	.byte	0x04, 0x17
        /*000a*/ 	.short	(.L_28 - .L_27)
.L_27:
        /*000c*/ 	.word	0x00000000
        /*0010*/ 	.short	0x0008
        /*0012*/ 	.short	0x0038
        /*0014*/ 	.byte	0x00, 0xf0, 0x11, 0x00


	//----- nvinfo : EIATTR_KPARAM_INFO
	.align		4
.L_28:
        /*0018*/ 	.byte	0x04, 0x17
        /*001a*/ 	.short	(.L_30 - .L_29)
.L_29:
        /*001c*/ 	.word	0x00000000
        /*0020*/ 	.short	0x0007
        /*0022*/ 	.short	0x0034
        /*0024*/ 	.byte	0x00, 0xf0, 0x11, 0x00


	//----- nvinfo : EIATTR_KPARAM_INFO
	.align		4
.L_30:
        /*0028*/ 	.byte	0x04, 0x17
        /*002a*/ 	.short	(.L_32 - .L_31)
.L_31:
        /*002c*/ 	.word	0x00000000
        /*0030*/ 	.short	0x0006
        /*0032*/ 	.short	0x0030
        /*0034*/ 	.byte	0x00, 0xf0, 0x11, 0x00


	//----- nvinfo : EIATTR_KPARAM_INFO
	.align		4
.L_32:
        /*0038*/ 	.byte	0x04, 0x17
        /*003a*/ 	.short	(.L_34 - .L_33)
.L_33:
        /*003c*/ 	.word	0x00000000
        /*0040*/ 	.short	0x0005
        /*0042*/ 	.short	0x0028
        /*0044*/ 	.byte	0x00, 0xf5, 0x21, 0x00


	//----- nvinfo : EIATTR_KPARAM_INFO
	.align		4
.L_34:
        /*0048*/ 	.byte	0x04, 0x17
        /*004a*/ 	.short	(.L_36 - .L_35)
.L_35:
        /*004c*/ 	.word	0x00000000
        /*0050*/ 	.short	0x0004
        /*0052*/ 	.short	0x0020
        /*0054*/ 	.byte	0x00, 0xf5, 0x21, 0x00


	//----- nvinfo : EIATTR_KPARAM_INFO
	.align		4
.L_36:
        /*0058*/ 	.byte	0x04, 0x17
        /*005a*/ 	.short	(.L_38 - .L_37)
.L_37:
        /*005c*/ 	.word	0x00000000
        /*0060*/ 	.short	0x0003
        /*0062*/ 	.short	0x0018
        /*0064*/ 	.byte	0x00, 0xf5, 0x21, 0x00


	//----- nvinfo : EIATTR_KPARAM_INFO
	.align		4
.L_38:
        /*0068*/ 	.byte	0x04, 0x17
        /*006a*/ 	.short	(.L_40 - .L_39)
.L_39:
        /*006c*/ 	.word	0x00000000
        /*0070*/ 	.short	0x0002
        /*0072*/ 	.short	0x0010
        /*0074*/ 	.byte	0x00, 0xf5, 0x21, 0x00


	//----- nvinfo : EIATTR_KPARAM_INFO
	.align		4
.L_40:
        /*0078*/ 	.byte	0x04, 0x17
        /*007a*/ 	.short	(.L_42 - .L_41)
.L_41:
        /*007c*/ 	.word	0x00000000
        /*0080*/ 	.short	0x0001
        /*0082*/ 	.short	0x0008
        /*0084*/ 	.byte	0x00, 0xf5, 0x21, 0x00


	//----- nvinfo : EIATTR_KPARAM_INFO
	.align		4
.L_42:
        /*0088*/ 	.byte	0x04, 0x17
        /*008a*/ 	.short	(.L_44 - .L_43)
.L_43:
        /*008c*/ 	.word	0x00000000
        /*0090*/ 	.short	0x0000
        /*0092*/ 	.short	0x0000
        /*0094*/ 	.byte	0x00, 0xf5, 0x21, 0x00


	//----- nvinfo : EIATTR_SPARSE_MMA_MASK
	.align		4
.L_44:
        /*0098*/ 	.byte	0x03, 0x50
        /*009a*/ 	.short	0x0000


	//----- nvinfo : EIATTR_MAXREG_COUNT
	.align		4
        /*009c*/ 	.byte	0x03, 0x1b
        /*009e*/ 	.short	0x00ff


	//----- nvinfo : EIATTR_MERCURY_ISA_VERSION
	.align		4
        /*00a0*/ 	.byte	0x03, 0x5f
        /*00a2*/ 	.short	0x0101


	//----- nvinfo : EIATTR_VRC_CTA_INIT_COUNT
	.align		4
        /*00a4*/ 	.byte	0x02, 0x4a
	.zero		1
	.zero		1


	//----- nvinfo : EIATTR_EXIT_INSTR_OFFSETS
	.align		4
        /*00a8*/ 	.byte	0x04, 0x1c
        /*00aa*/ 	.short	(.L_46 - .L_45)


	//   ....[0]....
.L_45:
        /*00ac*/ 	.word	0x00000230


	//   ....[1]....
        /*00b0*/ 	.word	0x00006ad0


	//----- nvinfo : EIATTR_CRS_STACK_SIZE
	.align		4
.L_46:
        /*00b4*/ 	.byte	0x04, 0x1e
        /*00b6*/ 	.short	(.L_48 - .L_47)
.L_47:
        /*00b8*/ 	.word	0x00000000


	//----- nvinfo : EIATTR_CBANK_PARAM_SIZE
	.align		4
.L_48:
        /*00bc*/ 	.byte	0x03, 0x19
        /*00be*/ 	.short	0x003c


	//----- nvinfo : EIATTR_PARAM_CBANK
	.align		4
        /*00c0*/ 	.byte	0x04, 0x0a
        /*00c2*/ 	.short	(.L_50 - .L_49)
	.align		4
.L_49:
        /*00c4*/ 	.word	index@(.nv.constant0.tileKernel)
        /*00c8*/ 	.short	0x0380
        /*00ca*/ 	.short	0x003c


	//----- nvinfo : EIATTR_SW_WAR
	.align		4
.L_50:
        /*00cc*/ 	.byte	0x04, 0x36
        /*00ce*/ 	.short	(.L_52 - .L_51)
.L_51:
        /*00d0*/ 	.word	0x00000008
.L_52:


//--------------------- .nv.info.linearKernel     --------------------------
	.section	.nv.info.linearKernel,"",@"SHT_CUDA_INFO"
	.sectionflags	@""
	.align	4


	//----- nvinfo : EIATTR_CUDA_API_VERSION
	.align		4
        /*0000*/ 	.byte	0x04, 0x37
        /*0002*/ 	.short	(.L_54 - .L_53)
.L_53:
        /*0004*/ 	.word	0x00000082


	//----- nvinfo : EIATTR_KPARAM_INFO
	.align		4
.L_54:
        /*0008*/ 	.byte	0x04, 0x17
        /*000a*/ 	.short	(.L_56 - .L_55)
.L_55:
        /*000c*/ 	.word	0x00000000
        /*0010*/ 	.short	0x0008
        /*0012*/ 	.short	0x0038
        /*0014*/ 	.byte	0x00, 0xf0, 0x11, 0x00


	//----- nvinfo : EIATTR_KPARAM_INFO
	.align		4
.L_56:
        /*0018*/ 	.byte	0x04, 0x17
        /*001a*/ 	.short	(.L_58 - .L_57)
.L_57:
        /*001c*/ 	.word	0x00000000
        /*0020*/ 	.short	0x0007
        /*0022*/ 	.short	0x0034
        /*0024*/ 	.byte	0x00, 0xf0, 0x11, 0x00


	//----- nvinfo : EIATTR_KPARAM_INFO
	.align		4
.L_58:
        /*0028*/ 	.byte	0x04, 0x17
        /*002a*/ 	.short	(.L_60 - .L_59)
.L_59:
        /*002c*/ 	.word	0x00000000
        /*0030*/ 	.short	0x0006
        /*0032*/ 	.short	0x0030
        /*0034*/ 	.byte	0x00, 0xf0, 0x11, 0x00


	//----- nvinfo : EIATTR_KPARAM_INFO
	.align		4
.L_60:
        /*0038*/ 	.byte	0x04, 0x17
        /*003a*/ 	.short	(.L_62 - .L_61)
.L_61:
        /*003c*/ 	.word	0x00000000
        /*0040*/ 	.short	0x0005
        /*0042*/ 	.short	0x0028
        /*0044*/ 	.byte	0x00, 0xf5, 0x21, 0x00


	//----- nvinfo : EIATTR_KPARAM_INFO
	.align		4
.L_62:
        /*0048*/ 	.byte	0x04, 0x17
        /*004a*/ 	.short	(.L_64 - .L_63)
.L_63:
        /*004c*/ 	.word	0x00000000
        /*0050*/ 	.short	0x0004
        /*0052*/ 	.short	0x0020
        /*0054*/ 	.byte	0x00, 0xf5, 0x21, 0x00


	//----- nvinfo : EIATTR_KPARAM_INFO
	.align		4
.L_64:
        /*0058*/ 	.byte	0x04, 0x17
        /*005a*/ 	.short	(.L_66 - .L_65)
.L_65:
        /*005c*/ 	.word	0x00000000
        /*0060*/ 	.short	0x0003
        /*0062*/ 	.short	0x0018
        /*0064*/ 	.byte	0x00, 0xf5, 0x21, 0x00


	//----- nvinfo : EIATTR_KPARAM_INFO
	.align		4
.L_66:
        /*0068*/ 	.byte	0x04, 0x17
        /*006a*/ 	.short	(.L_68 - .L_67)
.L_67:
        /*006c*/ 	.word	0x00000000
        /*0070*/ 	.short	0x0002
        /*0072*/ 	.short	0x0010
        /*0074*/ 	.byte	0x00, 0xf5, 0x21, 0x00


	//----- nvinfo : EIATTR_KPARAM_INFO
	.align		4
.L_68:
        /*0078*/ 	.byte	0x04, 0x17
        /*007a*/ 	.short	(.L_70 - .L_69)
.L_69:
        /*007c*/ 	.word	0x00000000
        /*0080*/ 	.short	0x0001
        /*0082*/ 	.short	0x0008
        /*0084*/ 	.byte	0x00, 0xf5, 0x21, 0x00


	//----- nvinfo : EIATTR_KPARAM_INFO
	.align		4
.L_70:
        /*0088*/ 	.byte	0x04, 0x17
        /*008a*/ 	.short	(.L_72 - .L_71)
.L_71:
        /*008c*/ 	.word	0x00000000
        /*0090*/ 	.short	0x0000
        /*0092*/ 	.short	0x0000
        /*0094*/ 	.byte	0x00, 0xf5, 0x21, 0x00


	//----- nvinfo : EIATTR_SPARSE_MMA_MASK
	.align		4
.L_72:
        /*0098*/ 	.byte	0x03, 0x50
        /*009a*/ 	.short	0x0000


	//----- nvinfo : EIATTR_MAXREG_COUNT
	.align		4
        /*009c*/ 	.byte	0x03, 0x1b
        /*009e*/ 	.short	0x00ff


	//----- nvinfo : EIATTR_MERCURY_ISA_VERSION
	.align		4
        /*00a0*/ 	.byte	0x03, 0x5f
        /*00a2*/ 	.short	0x0101


	//----- nvinfo : EIATTR_VRC_CTA_INIT_COUNT
	.align		4
        /*00a4*/ 	.byte	0x02, 0x4a
	.zero		1
	.zero		1


	//----- nvinfo : EIATTR_EXIT_INSTR_OFFSETS
	.align		4
        /*00a8*/ 	.byte	0x04, 0x1c
        /*00aa*/ 	.short	(.L_74 - .L_73)


	//   ....[0]....
.L_73:
        /*00ac*/ 	.word	0x000000d0


	//   ....[1]....
        /*00b0*/ 	.word	0x00006970


	//----- nvinfo : EIATTR_CRS_STACK_SIZE
	.align		4
.L_74:
        /*00b4*/ 	.byte	0x04, 0x1e
        /*00b6*/ 	.short	(.L_76 - .L_75)
.L_75:
        /*00b8*/ 	.word	0x00000000


	//----- nvinfo : EIATTR_CBANK_PARAM_SIZE
	.align		4
.L_76:
        /*00bc*/ 	.byte	0x03, 0x19
        /*00be*/ 	.short	0x003c


	//----- nvinfo : EIATTR_PARAM_CBANK
	.align		4
        /*00c0*/ 	.byte	0x04, 0x0a
        /*00c2*/ 	.short	(.L_78 - .L_77)
	.align		4
.L_77:
        /*00c4*/ 	.word	index@(.nv.constant0.linearKernel)
        /*00c8*/ 	.short	0x0380
        /*00ca*/ 	.short	0x003c


	//----- nvinfo : EIATTR_SW_WAR
	.align		4
.L_78:
        /*00cc*/ 	.byte	0x04, 0x36
        /*00ce*/ 	.short	(.L_80 - .L_79)
.L_79:
        /*00d0*/ 	.word	0x00000008
.L_80:


//--------------------- .nv.callgraph             --------------------------
	.section	.nv.callgraph,"",@"SHT_CUDA_CALLGRAPH"
	.align	4
	.sectionentsize	8
	.align		4
        /*0000*/ 	.word	0x00000000
	.align		4
        /*0004*/ 	.word	0xffffffff
	.align		4
        /*0008*/ 	.word	0x00000000
	.align		4
        /*000c*/ 	.word	0xfffffffe
	.align		4
        /*0010*/ 	.word	0x00000000
	.align		4
        /*0014*/ 	.word	0xfffffffd
	.align		4
        /*0018*/ 	.word	0x00000000
	.align		4
        /*001c*/ 	.word	0xfffffffc


//--------------------- .nv.constant4             --------------------------
	.section	.nv.constant4,"a",@progbits
	.align	8
	.align		8
.nv.constant4:
        /*0000*/ 	.dword	__cudart_i2opi_f


//--------------------- .text.tileKernel          --------------------------
	.section	.text.tileKernel,"ax",@progbits
	.align	128
        .global         tileKernel
        .type           tileKernel,@function
        .size           tileKernel,(.L_x_272 - tileKernel)
        .other          tileKernel,@"STO_CUDA_ENTRY STV_DEFAULT"
tileKernel:
.text.tileKernel:
[----:B------:R-:W0:Y:S08]  /*0000*/  LDC R1, c[0x0][0x37c] ;  /* 0x0000df00ff017b82 */ /* 0x000e300000000800 */
[----:B------:R-:W1:Y:S01]  /*0010*/  LDC R37, c[0x0][0x370] ;  /* 0x0000dc00ff257b82 */ /* 0x000e620000000800 */
[----:B------:R-:W2:Y:S01]  /*0020*/  S2R R0, SR_CTAID.X ;  /* 0x0000000000007919 */ /* 0x000ea20000002500 */
[----:B------:R-:W3:Y:S01]  /*0030*/  LDCU.64 UR8, c[0x0][0x3b0] ;  /* 0x00007600ff0877ac */ /* 0x000ee20008000a00 */
[----:B0-----:R-:W-:Y:S01]  /*0040*/  IADD3 R1, PT, PT, R1, -0x110, RZ ;  /* 0xfffffef001017810 */ /* 0x001fe20007ffe0ff */
[----:B------:R-:W0:Y:S04]  /*0050*/  S2R R36, SR_TID.Y ;  /* 0x0000000000247919 */ /* 0x000e280000002200 */
[----:B------:R-:W2:Y:S01]  /*0060*/  S2UR UR4, SR_CTAID.Y ;  /* 0x00000000000479c3 */ /* 0x000ea20000002600 */
[----:B-1----:R-:W1:Y:S01]  /*0070*/  I2F.U32.RP R4, R37 ;  /* 0x0000002500047306 */ /* 0x002e620000209000 */
[C---:B------:R-:W-:Y:S01]  /*0080*/  ISETP.NE.U32.AND P2, PT, R37.reuse, RZ, PT ;  /* 0x000000ff2500720c */ /* 0x040fe20003f45070 */
[----:B--2---:R-:W-:Y:S01]  /*0090*/  IMAD R0, R37, UR4, R0 ;  /* 0x0000000425007c24 */ /* 0x004fe2000f8e0200 */
[----:B------:R-:W0:Y:S01]  /*00a0*/  LDCU UR4, c[0x0][0x364] ;  /* 0x00006c80ff0477ac */ /* 0x000e220008000800 */
[----:B------:R-:W2:Y:S04]  /*00b0*/  LDCU UR5, c[0x0][0x360] ;  /* 0x00006c00ff0577ac */ /* 0x000ea80008000800 */
[----:B-1----:R-:W1:Y:S02]  /*00c0*/  MUFU.RCP R4, R4 ;  /* 0x0000000400047308 */ /* 0x002e640000001000 */
[----:B-1----:R-:W-:-:S06]  /*00d0*/  VIADD R2, R4, 0xffffffe ;  /* 0x0ffffffe04027836 */ /* 0x002fcc0000000000 */
[----:B------:R1:W4:Y:S02]  /*00e0*/  F2I.FTZ.U32.TRUNC.NTZ R3, R2 ;  /* 0x0000000200037305 */ /* 0x000324000021f000 */
[----:B-1----:R-:W-:Y:S01]  /*00f0*/  IMAD.MOV.U32 R2, RZ, RZ, RZ ;  /* 0x000000ffff027224 */ /* 0x002fe200078e00ff */
[----:B----4-:R-:W-:-:S05]  /*0100*/  IADD3 R6, PT, PT, RZ, -R3, RZ ;  /* 0x80000003ff067210 */ /* 0x010fca0007ffe0ff */
[----:B------:R-:W-:-:S04]  /*0110*/  IMAD R5, R6, R37, RZ ;  /* 0x0000002506057224 */ /* 0x000fc800078e02ff */
[----:B------:R-:W-:Y:S02]  /*0120*/  IMAD.HI.U32 R3, R3, R5, R2 ;  /* 0x0000000503037227 */ /* 0x000fe400078e0002 */
[----:B------:R-:W2:Y:S04]  /*0130*/  S2R R2, SR_TID.X ;  /* 0x0000000000027919 */ /* 0x000ea80000002100 */
[----:B------:R-:W-:-:S05]  /*0140*/  IMAD.HI.U32 R3, R3, R0, RZ ;  /* 0x0000000003037227 */ /* 0x000fca00078e00ff */
[----:B------:R-:W-:-:S05]  /*0150*/  IADD3 R4, PT, PT, -R3, RZ, RZ ;  /* 0x000000ff03047210 */ /* 0x000fca0007ffe1ff */
[----:B------:R-:W-:-:S05]  /*0160*/  IMAD R4, R37, R4, R0 ;  /* 0x0000000425047224 */ /* 0x000fca00078e0200 */
[----:B------:R-:W-:-:S13]  /*0170*/  ISETP.GE.U32.AND P0, PT, R4, R37, PT ;  /* 0x000000250400720c */ /* 0x000fda0003f06070 */
[----:B------:R-:W-:Y:S01]  /*0180*/  @P0 IMAD.IADD R4, R4, 0x1, -R37 ;  /* 0x0000000104040824 */ /* 0x000fe200078e0a25 */
[----:B------:R-:W-:-:S04]  /*0190*/  @P0 IADD3 R3, PT, PT, R3, 0x1, RZ ;  /* 0x0000000103030810 */ /* 0x000fc80007ffe0ff */
[----:B------:R-:W-:-:S13]  /*01a0*/  ISETP.GE.U32.AND P1, PT, R4, R37, PT ;  /* 0x000000250400720c */ /* 0x000fda0003f26070 */
[----:B------:R-:W-:Y:S01]  /*01b0*/  @P1 VIADD R3, R3, 0x1 ;  /* 0x0000000103031836 */ /* 0x000fe20000000000 */
[----:B------:R-:W-:-:S04]  /*01c0*/  @!P2 LOP3.LUT R3, RZ, R37, RZ, 0x33, !PT ;  /* 0x00000025ff03a212 */ /* 0x000fc800078e33ff */
[C---:B------:R-:W-:Y:S01]  /*01d0*/  IADD3 R4, PT, PT, -R3.reuse, RZ, RZ ;  /* 0x000000ff03047210 */ /* 0x040fe20007ffe1ff */
[----:B0-----:R-:W-:-:S04]  /*01e0*/  IMAD R36, R3, UR4, R36 ;  /* 0x0000000403247c24 */ /* 0x001fc8000f8e0224 */
[----:B------:R-:W-:-:S04]  /*01f0*/  IMAD R37, R37, R4, R0 ;  /* 0x0000000425257224 */ /* 0x000fc800078e0200 */
[----:B--2---:R-:W-:-:S05]  /*0200*/  IMAD R37, R37, UR5, R2 ;  /* 0x0000000525257c24 */ /* 0x004fca000f8e0202 */
[----:B---3--:R-:W-:-:S04]  /*0210*/  ISETP.GE.AND P0, PT, R37, UR8, PT ;  /* 0x0000000825007c0c */ /* 0x008fc8000bf06270 */
[----:B------:R-:W-:-:S13]  /*0220*/  ISETP.GE.OR P0, PT, R36, UR9, P0 ;  /* 0x0000000924007c0c */ /* 0x000fda0008706670 */
[----:B------:R-:W-:Y:S05]  /*0230*/  @P0 EXIT ;  /* 0x000000000000094d */ /* 0x000fea0003800000 */
[----:B------:R-:W0:Y:S01]  /*0240*/  LDC.64 R2, c[0x0][0x3a0] ;  /* 0x0000e800ff027b82 */ /* 0x000e220000000a00 */
[----:B------:R-:W0:Y:S02]  /*0250*/  LDCU.64 UR6, c[0x0][0x358] ;  /* 0x00006b00ff0677ac */ /* 0x000e240008000a00 */
[----:B0-----:R0:W5:Y:S04]  /*0260*/  LDG.E R19, desc[UR6][R2.64] ;  /* 0x0000000602137981 */ /* 0x001168000c1e1900 */
[----:B------:R0:W5:Y:S04]  /*0270*/  LDG.E R20, desc[UR6][R2.64+0x4] ;  /* 0x0000040602147981 */ /* 0x000168000c1e1900 */
[----:B------:R0:W5:Y:S01]  /*0280*/  LDG.E R22, desc[UR6][R2.64+0x8] ;  /* 0x0000080602167981 */ /* 0x000162000c1e1900 */
[----:B------:R-:W-:Y:S01]  /*0290*/  I2FP.F32.S32 R5, UR8 ;  /* 0x0000000800057c45 */ /* 0x000fe20008201400 */
[----:B------:R-:W-:Y:S01]  /*02a0*/  BSSY.RECONVERGENT B0, `(.L_x_0) ;  /* 0x000000e000007945 */ /* 0x000fe20003800200 */
[----:B------:R-:W-:-:S02]  /*02b0*/  I2FP.F32.S32 R0, R37 ;  /* 0x0000002500007245 */ /* 0x000fc40000201400 */
[----:B------:R-:W1:Y:S08]  /*02c0*/  MUFU.RCP R4, R5 ;  /* 0x0000000500047308 */ /* 0x000e700000001000 */
[----:B------:R-:W2:Y:S01]  /*02d0*/  FCHK P0, R0, R5 ;  /* 0x0000000500007302 */ /* 0x000ea20000000000 */
[----:B-1----:R-:W-:-:S04]  /*02e0*/  FFMA R7, -R5, R4, 1 ;  /* 0x3f80000005077423 */ /* 0x002fc80000000104 */
[----:B------:R-:W-:-:S04]  /*02f0*/  FFMA R7, R4, R7, R4 ;  /* 0x0000000704077223 */ /* 0x000fc80000000004 */
[----:B------:R-:W-:-:S04]  /*0300*/  FFMA R4, R0, R7, RZ ;  /* 0x0000000700047223 */ /* 0x000fc800000000ff */
[----:B------:R-:W-:-:S04]  /*0310*/  FFMA R6, -R5, R4, R0 ;  /* 0x0000000405067223 */ /* 0x000fc80000000100 */
[----:B------:R-:W-:Y:S01]  /*0320*/  FFMA R4, R7, R6, R4 ;  /* 0x0000000607047223 */ /* 0x000fe20000000004 */
[----:B0-2---:R-:W-:Y:S06]  /*0330*/  @!P0 BRA `(.L_x_1) ;  /* 0x0000000000108947 */ /* 0x005fec0003800000 */
[----:B------:R-:W-:Y:S01]  /*0340*/  IMAD.MOV.U32 R3, RZ, RZ, R5 ;  /* 0x000000ffff037224 */ /* 0x000fe200078e0005 */
[----:B------:R-:W-:-:S07]  /*0350*/  MOV R4, 0x370 ;  /* 0x0000037000047802 */ /* 0x000fce0000000f00 */
[----:B-----5:R-:W-:Y:S05]  /*0360*/  CALL.REL.NOINC `($__internal_2_$__cuda_sm3x_div_rn_noftz_f32_slowpath) ;  /* 0x0000006c00607944 */ /* 0x020fea0003c00000 */
[----:B------:R-:W-:-:S07]  /*0370*/  MOV R4, R7 ;  /* 0x0000000700047202 */ /* 0x000fce0000000f00 */
.L_x_1:
[----:B------:R-:W-:Y:S05]  /*0380*/  BSYNC.RECONVERGENT B0 ;  /* 0x0000000000007941 */ /* 0x000fea0003800200 */
.L_x_0:
[----:B------:R-:W0:Y:S01]  /*0390*/  LDCU UR4, c[0x0][0x3b4] ;  /* 0x00007680ff0477ac */ /* 0x000e220008000800 */
[----:B------:R-:W-:Y:S01]  /*03a0*/  I2FP.F32.S32 R0, R36 ;  /* 0x0000002400007245 */ /* 0x000fe20000201400 */
[----:B------:R-:W-:Y:S01]  /*03b0*/  BSSY.RECONVERGENT B0, `(.L_x_2) ;  /* 0x000000e000007945 */ /* 0x000fe20003800200 */
[----:B0-----:R-:W-:-:S04]  /*03c0*/  I2FP.F32.S32 R3, UR4 ;  /* 0x0000000400037c45 */ /* 0x001fc80008201400 */
[----:B------:R-:W0:Y:S08]  /*03d0*/  MUFU.RCP R2, R3 ;  /* 0x0000000300027308 */ /* 0x000e300000001000 */
[----:B------:R-:W1:Y:S01]  /*03e0*/  FCHK P0, R0, R3 ;  /* 0x0000000300007302 */ /* 0x000e620000000000 */
[----:B0-----:R-:W-:-:S04]  /*03f0*/  FFMA R5, -R3, R2, 1 ;  /* 0x3f80000003057423 */ /* 0x001fc80000000102 */
[----:B------:R-:W-:Y:S01]  /*0400*/  FFMA R5, R2, R5, R2 ;  /* 0x0000000502057223 */ /* 0x000fe20000000002 */
[----:B------:R-:W-:-:S03]  /*0410*/  FADD R2, R4, -0.5 ;  /* 0xbf00000004027421 */ /* 0x000fc60000000000 */
[----:B------:R-:W-:-:S04]  /*0420*/  FFMA R6, R0, R5, RZ ;  /* 0x0000000500067223 */ /* 0x000fc800000000ff */
[----:B------:R-:W-:-:S04]  /*0430*/  FFMA R7, -R3, R6, R0 ;  /* 0x0000000603077223 */ /* 0x000fc80000000100 */
[----:B------:R-:W-:Y:S01]  /*0440*/  FFMA R6, R5, R7, R6 ;  /* 0x0000000705067223 */ /* 0x000fe20000000006 */
[----:B-1----:R-:W-:Y:S06]  /*0450*/  @!P0 BRA `(.L_x_3) ;  /* 0x00000000000c8947 */ /* 0x002fec0003800000 */
[----:B------:R-:W-:-:S07]  /*0460*/  MOV R4, 0x480 ;  /* 0x0000048000047802 */ /* 0x000fce0000000f00 */
[----:B-----5:R-:W-:Y:S05]  /*0470*/  CALL.REL.NOINC `($__internal_2_$__cuda_sm3x_div_rn_noftz_f32_slowpath) ;  /* 0x0000006c001c7944 */ /* 0x020fea0003c00000 */
[----:B------:R-:W-:-:S07]  /*0480*/  IMAD.MOV.U32 R6, RZ, RZ, R7 ;  /* 0x000000ffff067224 */ /* 0x000fce00078e0007 */
.L_x_3:
[----:B------:R-:W-:Y:S05]  /*0490*/  BSYNC.RECONVERGENT B0 ;  /* 0x0000000000007941 */ /* 0x000fea0003800200 */
.L_x_2:
[----:B------:R-:W0:Y:S02]  /*04a0*/  LDC.64 R4, c[0x0][0x3a0] ;  /* 0x0000e800ff047b82 */ /* 0x000e240000000a00 */
[----:B0-----:R-:W2:Y:S01]  /*04b0*/  LDG.E R9, desc[UR6][R4.64+0xc] ;  /* 0x00000c0604097981 */ /* 0x001ea2000c1e1900 */
[----:B-----5:R-:W-:Y:S01]  /*04c0*/  FADD R19, R19, R2 ;  /* 0x0000000213137221 */ /* 0x020fe20000000000 */
[C---:B--2---:R-:W-:Y:S01]  /*04d0*/  FMUL R0, R9.reuse, 0.63661974668502807617 ;  /* 0x3f22f98309007820 */ /* 0x044fe20000400000 */
[----:B------:R-:W-:-:S05]  /*04e0*/  FSETP.GE.AND P0, PT, |R9|, 105615, PT ;  /* 0x47ce47800900780b */ /* 0x000fca0003f06200 */
[----:B------:R-:W0:Y:S02]  /*04f0*/  F2I.NTZ R0, R0 ;  /* 0x0000000000007305 */ /* 0x000e240000203100 */
[-C--:B0-----:R-:W-:Y:S02]  /*0500*/  I2FP.F32.S32 R8, R0.reuse ;  /* 0x0000000000087245 */ /* 0x081fe40000201400 */
[----:B------:R-:W-:-:S03]  /*0510*/  MOV R12, R0 ;  /* 0x00000000000c7202 */ /* 0x000fc60000000f00 */
[----:B------:R-:W-:-:S04]  /*0520*/  FFMA R3, R8, -1.5707962512969970703, R9 ;  /* 0xbfc90fda08037823 */ /* 0x000fc80000000009 */
[----:B------:R-:W-:Y:S01]  /*0530*/  FFMA R7, R8, -7.5497894158615963534e-08, R3 ;  /* 0xb3a2216808077823 */ /* 0x000fe20000000003 */
[----:B------:R-:W-:-:S03]  /*0540*/  FADD R3, R6, -0.5 ;  /* 0xbf00000006037421 */ /* 0x000fc60000000000 */
[----:B------:R-:W-:Y:S01]  /*0550*/  FFMA R8, R8, -5.3903029534742383927e-15, R7 ;  /* 0xa7c234c508087823 */ /* 0x000fe20000000007 */
[----:B------:R-:W-:Y:S01]  /*0560*/  FADD R7, RZ, -R2 ;  /* 0x80000002ff077221 */ /* 0x000fe20000000000 */
[--C-:B------:R-:W-:Y:S01]  /*0570*/  FADD R20, R20, R3.reuse ;  /* 0x0000000314147221 */ /* 0x100fe20000000000 */
[----:B------:R-:W-:Y:S01]  /*0580*/  FADD R30, RZ, -R3 ;  /* 0x80000003ff1e7221 */ /* 0x000fe20000000000 */
[----:B------:R-:W-:Y:S01]  /*0590*/  IMAD.MOV.U32 R2, RZ, RZ, R8 ;  /* 0x000000ffff027224 */ /* 0x000fe200078e0008 */
[----:B------:R-:W-:Y:S06]  /*05a0*/  @!P0 BRA `(.L_x_4) ;  /* 0x0000000000dc8947 */ /* 0x000fec0003800000 */
[----:B------:R-:W-:-:S13]  /*05b0*/  FSETP.NEU.AND P1, PT, |R9|, +INF , PT ;  /* 0x7f8000000900780b */ /* 0x000fda0003f2d200 */
[----:B------:R-:W-:Y:S01]  /*05c0*/  @!P1 FMUL R2, RZ, R9 ;  /* 0x00000009ff029220 */ /* 0x000fe20000400000 */
[----:B------:R-:W-:Y:S01]  /*05d0*/  @!P1 MOV R0, RZ ;  /* 0x000000ff00009202 */ /* 0x000fe20000000f00 */
[----:B------:R-:W-:Y:S06]  /*05e0*/  @!P1 BRA `(.L_x_4) ;  /* 0x0000000000cc9947 */ /* 0x000fec0003800000 */
[----:B------:R-:W-:Y:S02]  /*05f0*/  IMAD.SHL.U32 R2, R9, 0x100, RZ ;  /* 0x0000010009027824 */ /* 0x000fe400078e00ff */
[----:B------:R-:W-:Y:S02]  /*0600*/  HFMA2 R4, -RZ, RZ, 0, 0 ;  /* 0x00000000ff047431 */ /* 0x000fe400000001ff */
[----:B------:R-:W-:Y:S01]  /*0610*/  IMAD.MOV.U32 R15, RZ, RZ, RZ ;  /* 0x000000ffff0f7224 */ /* 0x000fe200078e00ff */
[----:B------:R-:W-:Y:S01]  /*0620*/  MOV R0, R1 ;  /* 0x0000000100007202 */ /* 0x000fe20000000f00 */
[----:B------:R-:W0:Y:S01]  /*0630*/  LDCU.64 UR8, c[0x4][URZ] ;  /* 0x01000000ff0877ac */ /* 0x000e220008000a00 */
[----:B------:R-:W-:Y:S01]  /*0640*/  LOP3.LUT R5, R2, 0x80000000, RZ, 0xfc, !PT ;  /* 0x8000000002057812 */ /* 0x000fe200078efcff */
[----:B------:R-:W-:-:S06]  /*0650*/  UMOV UR4, URZ ;  /* 0x000000ff00047c82 */ /* 0x000fcc0008000000 */
.L_x_5:
[----:B0-----:R-:W-:Y:S01]  /*0660*/  IMAD.U32 R10, RZ, RZ, UR8 ;  /* 0x00000008ff0a7e24 */ /* 0x001fe2000f8e00ff */
[----:B------:R-:W-:-:S05]  /*0670*/  MOV R11, UR9 ;  /* 0x00000009000b7c02 */ /* 0x000fca0008000f00 */
[----:B------:R-:W2:Y:S01]  /*0680*/  LDG.E.CONSTANT R2, desc[UR6][R10.64] ;  /* 0x000000060a027981 */ /* 0x000ea2000c1e9900 */
[----:B------:R-:W-:Y:S02]  /*0690*/  UIADD3 UR8, UP0, UPT, UR8, 0x4, URZ ;  /* 0x0000000408087890 */ /* 0x000fe4000ff1e0ff */
[----:B------:R-:W-:Y:S02]  /*06a0*/  UIADD3 UR4, UPT, UPT, UR4, 0x1, URZ ;  /* 0x0000000104047890 */ /* 0x000fe4000fffe0ff */
[----:B------:R-:W-:Y:S02]  /*06b0*/  UIADD3.X UR9, UPT, UPT, URZ, UR9, URZ, UP0, !UPT ;  /* 0x00000009ff097290 */ /* 0x000fe400087fe4ff */
[----:B------:R-:W-:Y:S01]  /*06c0*/  UISETP.NE.AND UP0, UPT, UR4, 0x6, UPT ;  /* 0x000000060400788c */ /* 0x000fe2000bf05270 */
[----:B--2---:R-:W-:-:S03]  /*06d0*/  IMAD.WIDE.U32 R2, R2, R5, RZ ;  /* 0x0000000502027225 */ /* 0x004fc600078e00ff */
[----:B------:R-:W-:-:S05]  /*06e0*/  IADD3 R13, P1, PT, R2, R4, RZ ;  /* 0x00000004020d7210 */ /* 0x000fca0007f3e0ff */
[----:B------:R0:W-:Y:S01]  /*06f0*/  STL [R0], R13 ;  /* 0x0000000d00007387 */ /* 0x0001e20000100800 */
[----:B------:R-:W-:Y:S01]  /*0700*/  IMAD.X R4, R3, 0x1, R15, P1 ;  /* 0x0000000103047824 */ /* 0x000fe200008e060f */
[----:B0-----:R-:W-:Y:S01]  /*0710*/  IADD3 R0, PT, PT, R0, 0x4, RZ ;  /* 0x0000000400007810 */ /* 0x001fe20007ffe0ff */
[----:B------:R-:W-:Y:S06]  /*0720*/  BRA.U UP0, `(.L_x_5) ;  /* 0xfffffffd00cc7547 */ /* 0x000fec000b83ffff */
[----:B------:R-:W-:Y:S01]  /*0730*/  SHF.R.U32.HI R6, RZ, 0x17, R9 ;  /* 0x00000017ff067819 */ /* 0x000fe20000011609 */
[----:B------:R0:W-:Y:S03]  /*0740*/  STL [R1+0x18], R4 ;  /* 0x0000180401007387 */ /* 0x0001e60000100800 */
[C---:B------:R-:W-:Y:S02]  /*0750*/  LOP3.LUT R0, R6.reuse, 0xe0, RZ, 0xc0, !PT ;  /* 0x000000e006007812 */ /* 0x040fe400078ec0ff */
[----:B------:R-:W-:-:S03]  /*0760*/  LOP3.LUT P1, RZ, R6, 0x1f, RZ, 0xc0, !PT ;  /* 0x0000001f06ff7812 */ /* 0x000fc6000782c0ff */
[----:B------:R-:W-:-:S05]  /*0770*/  VIADD R0, R0, 0xffffff80 ;  /* 0xffffff8000007836 */ /* 0x000fca0000000000 */
[----:B------:R-:W-:-:S05]  /*0780*/  SHF.R.U32.HI R0, RZ, 0x5, R0 ;  /* 0x00000005ff007819 */ /* 0x000fca0000011600 */
[----:B------:R-:W-:-:S05]  /*0790*/  IMAD R13, R0, -0x4, R1 ;  /* 0xfffffffc000d7824 */ /* 0x000fca00078e0201 */
[----:B------:R-:W2:Y:S04]  /*07a0*/  LDL R3, [R13+0x18] ;  /* 0x000018000d037983 */ /* 0x000ea80000100800 */
[----:B------:R-:W2:Y:S04]  /*07b0*/  LDL R2, [R13+0x14] ;  /* 0x000014000d027983 */ /* 0x000ea80000100800 */
[----:B------:R-:W3:Y:S01]  /*07c0*/  @P1 LDL R5, [R13+0x10] ;  /* 0x000010000d051983 */ /* 0x000ee20000100800 */
[----:B------:R-:W-:Y:S01]  /*07d0*/  LOP3.LUT R0, R6, 0x1f, RZ, 0xc0, !PT ;  /* 0x0000001f06007812 */ /* 0x000fe200078ec0ff */
[----:B------:R-:W-:Y:S01]  /*07e0*/  UMOV UR4, 0x54442d19 ;  /* 0x54442d1900047882 */ /* 0x000fe20000000000 */
[----:B------:R-:W-:-:S02]  /*07f0*/  UMOV UR5, 0x3bf921fb ;  /* 0x3bf921fb00057882 */ /* 0x000fc40000000000 */
[-C--:B--2---:R-:W-:Y:S02]  /*0800*/  @P1 SHF.L.W.U32.HI R3, R2, R0.reuse, R3 ;  /* 0x0000000002031219 */ /* 0x084fe40000010e03 */
[----:B---3--:R-:W-:Y:S02]  /*0810*/  @P1 SHF.L.W.U32.HI R2, R5, R0, R2 ;  /* 0x0000000005021219 */ /* 0x008fe40000010e02 */
[----:B------:R-:W-:Y:S02]  /*0820*/  ISETP.GE.AND P1, PT, R9, RZ, PT ;  /* 0x000000ff0900720c */ /* 0x000fe40003f26270 */
[C---:B------:R-:W-:Y:S02]  /*0830*/  SHF.L.W.U32.HI R0, R2.reuse, 0x2, R3 ;  /* 0x0000000202007819 */ /* 0x040fe40000010e03 */
[----:B------:R-:W-:Y:S02]  /*0840*/  SHF.L.U32 R2, R2, 0x2, RZ ;  /* 0x0000000202027819 */ /* 0x000fe400000006ff */
[----:B------:R-:W-:-:S02]  /*0850*/  SHF.R.S32.HI R5, RZ, 0x1f, R0 ;  /* 0x0000001fff057819 */ /* 0x000fc40000011400 */
[----:B------:R-:W-:Y:S02]  /*0860*/  SHF.R.U32.HI R3, RZ, 0x1e, R3 ;  /* 0x0000001eff037819 */ /* 0x000fe40000011603 */
[C---:B------:R-:W-:Y:S02]  /*0870*/  LOP3.LUT R10, R5.reuse, R2, RZ, 0x3c, !PT ;  /* 0x00000002050a7212 */ /* 0x040fe400078e3cff */
[----:B------:R-:W-:Y:S02]  /*0880*/  LOP3.LUT R11, R5, R0, RZ, 0x3c, !PT ;  /* 0x00000000050b7212 */ /* 0x000fe400078e3cff */
[C---:B------:R-:W-:Y:S02]  /*0890*/  LOP3.LUT R2, R0.reuse, R9, RZ, 0x3c, !PT ;  /* 0x0000000900027212 */ /* 0x040fe400078e3cff */
[----:B------:R-:W-:Y:S02]  /*08a0*/  LEA.HI R0, R0, R3, RZ, 0x1 ;  /* 0x0000000300007211 */ /* 0x000fe400078f08ff */
[----:B------:R-:W0:Y:S01]  /*08b0*/  I2F.F64.S64 R10, R10 ;  /* 0x0000000a000a7312 */ /* 0x000e220000301c00 */
[----:B------:R-:W-:-:S02]  /*08c0*/  ISETP.GE.AND P2, PT, R2, RZ, PT ;  /* 0x000000ff0200720c */ /* 0x000fc40003f46270 */
[----:B------:R-:W-:-:S05]  /*08d0*/  IMAD.MOV R2, RZ, RZ, -R0 ;  /* 0x000000ffff027224 */ /* 0x000fca00078e0a00 */
[----:B------:R-:W-:Y:S01]  /*08e0*/  @!P1 MOV R0, R2 ;  /* 0x0000000200009202 */ /* 0x000fe20000000f00 */
[----:B0-----:R-:W-:-:S10]  /*08f0*/  DMUL R4, R10, UR4 ;  /* 0x000000040a047c28 */ /* 0x001fd40008000000 */
[----:B------:R-:W0:Y:S02]  /*0900*/  F2F.F32.F64 R4, R4 ;  /* 0x0000000400047310 */ /* 0x000e240000301000 */
[----:B0-----:R-:W-:-:S07]  /*0910*/  FSEL R2, -R4, R4, !P2 ;  /* 0x0000000404027208 */ /* 0x001fce0005000100 */
.L_x_4:
[----:B------:R-:W-:Y:S02]  /*0920*/  IMAD.MOV.U32 R5, RZ, RZ, 0x37cbac00 ;  /* 0x37cbac00ff057424 */ /* 0x000fe400078e00ff */
[----:B------:R-:W-:Y:S01]  /*0930*/  FMUL R3, R2, R2 ;  /* 0x0000000202037220 */ /* 0x000fe20000400000 */
[C---:B------:R-:W-:Y:S01]  /*0940*/  LOP3.LUT R6, R0.reuse, 0x1, RZ, 0xc0, !PT ;  /* 0x0000000100067812 */ /* 0x040fe200078ec0ff */
[----:B------:R-:W-:Y:S01]  /*0950*/  VIADD R0, R0, 0x1 ;  /* 0x0000000100007836 */ /* 0x000fe20000000000 */
[----:B------:R-:W-:Y:S01]  /*0960*/  MOV R13, 0x3e2aaaa8 ;  /* 0x3e2aaaa8000d7802 */ /* 0x000fe20000000f00 */
[----:B------:R-:W-:Y:S01]  /*0970*/  FFMA R4, R3, R5, -0.0013887860113754868507 ;  /* 0xbab607ed03047423 */ /* 0x000fe20000000005 */
[----:B------:R-:W-:Y:S02]  /*0980*/  ISETP.NE.U32.AND P1, PT, R6, 0x1, PT ;  /* 0x000000010600780c */ /* 0x000fe40003f25070 */
[----:B------:R-:W-:Y:S02]  /*0990*/  MOV R6, 0x3c0885e4 ;  /* 0x3c0885e400067802 */ /* 0x000fe40000000f00 */
[----:B------:R-:W-:-:S02]  /*09a0*/  FSEL R4, R4, -0.00019574658654164522886, P1 ;  /* 0xb94d415304047808 */ /* 0x000fc40000800000 */
[----:B------:R-:W-:Y:S02]  /*09b0*/  FSEL R6, R6, 0.041666727513074874878, !P1 ;  /* 0x3d2aaabb06067808 */ /* 0x000fe40004800000 */
[----:B------:R-:W-:Y:S02]  /*09c0*/  LOP3.LUT P2, RZ, R0, 0x2, RZ, 0xc0, !PT ;  /* 0x0000000200ff7812 */ /* 0x000fe4000784c0ff */
[----:B------:R-:W-:Y:S01]  /*09d0*/  FSEL R0, R2, 1, !P1 ;  /* 0x3f80000002007808 */ /* 0x000fe20004800000 */
[----:B------:R-:W-:Y:S01]  /*09e0*/  FFMA R4, R3, R4, R6 ;  /* 0x0000000403047223 */ /* 0x000fe20000000006 */
[----:B------:R-:W-:Y:S01]  /*09f0*/  FSEL R13, -R13, -0.4999999701976776123, !P1 ;  /* 0xbeffffff0d0d7808 */ /* 0x000fe20004800100 */
[----:B------:R-:W-:Y:S02]  /*0a00*/  IMAD.MOV.U32 R2, RZ, RZ, R12 ;  /* 0x000000ffff027224 */ /* 0x000fe400078e000c */
[C---:B------:R-:W-:Y:S02]  /*0a10*/  FFMA R11, R3.reuse, R0, RZ ;  /* 0x00000000030b7223 */ /* 0x040fe400000000ff */
[----:B------:R-:W-:-:S04]  /*0a20*/  FFMA R4, R3, R4, R13 ;  /* 0x0000000403047223 */ /* 0x000fc8000000000d */
[----:B------:R-:W-:Y:S01]  /*0a30*/  FFMA R16, R11, R4, R0 ;  /* 0x000000040b107223 */ /* 0x000fe20000000000 */
[----:B------:R-:W-:-:S03]  /*0a40*/  MOV R0, R8 ;  /* 0x0000000800007202 */ /* 0x000fc60000000f00 */
[----:B------:R-:W-:Y:S01]  /*0a50*/  @P2 FADD R16, RZ, -R16 ;  /* 0x80000010ff102221 */ /* 0x000fe20000000000 */
[----:B------:R-:W-:Y:S06]  /*0a60*/  @!P0 BRA `(.L_x_6) ;  /* 0x0000000000dc8947 */ /* 0x000fec0003800000 */
[----:B------:R-:W-:-:S13]  /*0a70*/  FSETP.NEU.AND P1, PT, |R9|, +INF , PT ;  /* 0x7f8000000900780b */ /* 0x000fda0003f2d200 */
[----:B------:R-:W-:Y:S01]  /*0a80*/  @!P1 FMUL R0, RZ, R9 ;  /* 0x00000009ff009220 */ /* 0x000fe20000400000 */
[----:B------:R-:W-:Y:S01]  /*0a90*/  @!P1 IMAD.MOV.U32 R2, RZ, RZ, RZ ;  /* 0x000000ffff029224 */ /* 0x000fe200078e00ff */
[----:B------:R-:W-:Y:S06]  /*0aa0*/  @!P1 BRA `(.L_x_6) ;  /* 0x0000000000cc9947 */ /* 0x000fec0003800000 */
[----:B------:R-:W-:Y:S01]  /*0ab0*/  SHF.L.U32 R2, R9, 0x8, RZ ;  /* 0x0000000809027819 */ /* 0x000fe200000006ff */
[----:B------:R-:W-:Y:S02]  /*0ac0*/  HFMA2 R15, -RZ, RZ, 0, 0 ;  /* 0x00000000ff0f7431 */ /* 0x000fe400000001ff */
[----:B------:R-:W-:Y:S01]  /*0ad0*/  IMAD.MOV.U32 R6, RZ, RZ, RZ ;  /* 0x000000ffff067224 */ /* 0x000fe200078e00ff */
[----:B------:R-:W0:Y:S01]  /*0ae0*/  LDCU.64 UR8, c[0x4][URZ] ;  /* 0x01000000ff0877ac */ /* 0x000e220008000a00 */
[----:B------:R-:W-:Y:S01]  /*0af0*/  IMAD.MOV.U32 R0, RZ, RZ, R1 ;  /* 0x000000ffff007224 */ /* 0x000fe200078e0001 */
[----:B------:R-:W-:Y:S01]  /*0b00*/  LOP3.LUT R17, R2, 0x80000000, RZ, 0xfc, !PT ;  /* 0x8000000002117812 */ /* 0x000fe200078efcff */
[----:B------:R-:W-:-:S06]  /*0b10*/  UMOV UR4, URZ ;  /* 0x000000ff00047c82 */ /* 0x000fcc0008000000 */
.L_x_7:
[----:B0-----:R-:W-:Y:S01]  /*0b20*/  MOV R10, UR8 ;  /* 0x00000008000a7c02 */ /* 0x001fe20008000f00 */
[----:B------:R-:W-:-:S05]  /*0b30*/  IMAD.U32 R11, RZ, RZ, UR9 ;  /* 0x00000009ff0b7e24 */ /* 0x000fca000f8e00ff */
[----:B------:R-:W2:Y:S01]  /*0b40*/  LDG.E.CONSTANT R2, desc[UR6][R10.64] ;  /* 0x000000060a027981 */ /* 0x000ea2000c1e9900 */
[----:B------:R-:W-:Y:S02]  /*0b50*/  UIADD3 UR8, UP0, UPT, UR8, 0x4, URZ ;  /* 0x0000000408087890 */ /* 0x000fe4000ff1e0ff */
[----:B------:R-:W-:Y:S02]  /*0b60*/  UIADD3 UR4, UPT, UPT, UR4, 0x1, URZ ;  /* 0x0000000104047890 */ /* 0x000fe4000fffe0ff */
[----:B------:R-:W-:Y:S02]  /*0b70*/  UIADD3.X UR9, UPT, UPT, URZ, UR9, URZ, UP0, !UPT ;  /* 0x00000009ff097290 */ /* 0x000fe400087fe4ff */
[----:B------:R-:W-:Y:S01]  /*0b80*/  UISETP.NE.AND UP0, UPT, UR4, 0x6, UPT ;  /* 0x000000060400788c */ /* 0x000fe2000bf05270 */
[----:B--2---:R-:W-:-:S03]  /*0b90*/  IMAD.WIDE.U32 R2, R2, R17, RZ ;  /* 0x0000001102027225 */ /* 0x004fc600078e00ff */
[----:B------:R-:W-:-:S04]  /*0ba0*/  IADD3 R13, P1, PT, R2, R6, RZ ;  /* 0x00000006020d7210 */ /* 0x000fc80007f3e0ff */
[----:B------:R-:W-:Y:S01]  /*0bb0*/  IADD3.X R6, PT, PT, R3, R15, RZ, P1, !PT ;  /* 0x0000000f03067210 */ /* 0x000fe20000ffe4ff */
[----:B------:R0:W-:Y:S02]  /*0bc0*/  STL [R0], R13 ;  /* 0x0000000d00007387 */ /* 0x0001e40000100800 */
[----:B0-----:R-:W-:Y:S01]  /*0bd0*/  VIADD R0, R0, 0x4 ;  /* 0x0000000400007836 */ /* 0x001fe20000000000 */
[----:B------:R-:W-:Y:S06]  /*0be0*/  BRA.U UP0, `(.L_x_7) ;  /* 0xfffffffd00cc7547 */ /* 0x000fec000b83ffff */
[----:B------:R-:W-:Y:S01]  /*0bf0*/  SHF.R.U32.HI R4, RZ, 0x17, R9 ;  /* 0x00000017ff047819 */ /* 0x000fe20000011609 */
[----:B------:R0:W-:Y:S03]  /*0c00*/  STL [R1+0x18], R6 ;  /* 0x0000180601007387 */ /* 0x0001e60000100800 */
[C---:B------:R-:W-:Y:S02]  /*0c10*/  LOP3.LUT R0, R4.reuse, 0xe0, RZ, 0xc0, !PT ;  /* 0x000000e004007812 */ /* 0x040fe400078ec0ff */
[----:B------:R-:W-:Y:S02]  /*0c20*/  LOP3.LUT P1, RZ, R4, 0x1f, RZ, 0xc0, !PT ;  /* 0x0000001f04ff7812 */ /* 0x000fe4000782c0ff */
[----:B------:R-:W-:-:S04]  /*0c30*/  IADD3 R0, PT, PT, R0, -0x80, RZ ;  /* 0xffffff8000007810 */ /* 0x000fc80007ffe0ff */
[----:B------:R-:W-:-:S05]  /*0c40*/  SHF.R.U32.HI R0, RZ, 0x5, R0 ;  /* 0x00000005ff007819 */ /* 0x000fca0000011600 */
[----:B------:R-:W-:-:S05]  /*0c50*/  IMAD R13, R0, -0x4, R1 ;  /* 0xfffffffc000d7824 */ /* 0x000fca00078e0201 */
[----:B------:R-:W2:Y:S04]  /*0c60*/  LDL R0, [R13+0x18] ;  /* 0x000018000d007983 */ /* 0x000ea80000100800 */
[----:B------:R-:W2:Y:S04]  /*0c70*/  LDL R3, [R13+0x14] ;  /* 0x000014000d037983 */ /* 0x000ea80000100800 */
[----:B------:R-:W3:Y:S01]  /*0c80*/  @P1 LDL R2, [R13+0x10] ;  /* 0x000010000d021983 */ /* 0x000ee20000100800 */
[----:B------:R-:W-:Y:S01]  /*0c90*/  LOP3.LUT R4, R4, 0x1f, RZ, 0xc0, !PT ;  /* 0x0000001f04047812 */ /* 0x000fe200078ec0ff */
[----:B------:R-:W-:Y:S01]  /*0ca0*/  UMOV UR4, 0x54442d19 ;  /* 0x54442d1900047882 */ /* 0x000fe20000000000 */
[----:B------:R-:W-:Y:S01]  /*0cb0*/  UMOV UR5, 0x3bf921fb ;  /* 0x3bf921fb00057882 */ /* 0x000fe20000000000 */
[----:B------:R-:W-:-:S02]  /*0cc0*/  ISETP.GE.AND P2, PT, R9, RZ, PT ;  /* 0x000000ff0900720c */ /* 0x000fc40003f46270 */
[-C--:B--2---:R-:W-:Y:S02]  /*0cd0*/  @P1 SHF.L.W.U32.HI R0, R3, R4.reuse, R0 ;  /* 0x0000000403001219 */ /* 0x084fe40000010e00 */
[----:B---3--:R-:W-:-:S04]  /*0ce0*/  @P1 SHF.L.W.U32.HI R3, R2, R4, R3 ;  /* 0x0000000402031219 */ /* 0x008fc80000010e03 */
[C---:B------:R-:W-:Y:S01]  /*0cf0*/  SHF.L.W.U32.HI R2, R3.reuse, 0x2, R0 ;  /* 0x0000000203027819 */ /* 0x040fe20000010e00 */
[----:B------:R-:W-:-:S03]  /*0d00*/  IMAD.SHL.U32 R3, R3, 0x4, RZ ;  /* 0x0000000403037824 */ /* 0x000fc600078e00ff */
[----:B------:R-:W-:-:S04]  /*0d10*/  SHF.R.S32.HI R4, RZ, 0x1f, R2 ;  /* 0x0000001fff047819 */ /* 0x000fc80000011402 */
[C---:B------:R-:W-:Y:S02]  /*0d20*/  LOP3.LUT R10, R4.reuse, R3, RZ, 0x3c, !PT ;  /* 0x00000003040a7212 */ /* 0x040fe400078e3cff */
[----:B------:R-:W-:Y:S02]  /*0d30*/  LOP3.LUT R11, R4, R2, RZ, 0x3c, !PT ;  /* 0x00000002040b7212 */ /* 0x000fe400078e3cff */
[----:B------:R-:W-:Y:S02]  /*0d40*/  SHF.R.U32.HI R3, RZ, 0x1e, R0 ;  /* 0x0000001eff037819 */ /* 0x000fe40000011600 */
[C---:B------:R-:W-:Y:S02]  /*0d50*/  LOP3.LUT R0, R2.reuse, R9, RZ, 0x3c, !PT ;  /* 0x0000000902007212 */ /* 0x040fe400078e3cff */
[----:B------:R-:W1:Y:S01]  /*0d60*/  I2F.F64.S64 R10, R10 ;  /* 0x0000000a000a7312 */ /* 0x000e620000301c00 */
[----:B------:R-:W-:Y:S02]  /*0d70*/  LEA.HI R2, R2, R3, RZ, 0x1 ;  /* 0x0000000302027211 */ /* 0x000fe400078f08ff */
[----:B------:R-:W-:-:S02]  /*0d80*/  ISETP.GE.AND P1, PT, R0, RZ, PT ;  /* 0x000000ff0000720c */ /* 0x000fc40003f26270 */
[----:B------:R-:W-:-:S05]  /*0d90*/  IADD3 R0, PT, PT, -R2, RZ, RZ ;  /* 0x000000ff02007210 */ /* 0x000fca0007ffe1ff */
[----:B------:R-:W-:Y:S01]  /*0da0*/  @!P2 IMAD.MOV.U32 R2, RZ, RZ, R0 ;  /* 0x000000ffff02a224 */ /* 0x000fe200078e0000 */
[----:B-1----:R-:W-:-:S10]  /*0db0*/  DMUL R14, R10, UR4 ;  /* 0x000000040a0e7c28 */ /* 0x002fd40008000000 */
[----:B------:R-:W1:Y:S02]  /*0dc0*/  F2F.F32.F64 R14, R14 ;  /* 0x0000000e000e7310 */ /* 0x000e640000301000 */
[----:B01----:R-:W-:-:S07]  /*0dd0*/  FSEL R0, -R14, R14, !P1 ;  /* 0x0000000e0e007208 */ /* 0x003fce0004800100 */
.L_x_6:
[----:B------:R-:W-:Y:S01]  /*0de0*/  FMUL R3, R0, R0 ;  /* 0x0000000000037220 */ /* 0x000fe20000400000 */
[----:B------:R-:W-:Y:S02]  /*0df0*/  LOP3.LUT R6, R2, 0x1, RZ, 0xc0, !PT ;  /* 0x0000000102067812 */ /* 0x000fe400078ec0ff */
[----:B------:R-:W-:Y:S01]  /*0e00*/  MOV R13, 0x3d2aaabb ;  /* 0x3d2aaabb000d7802 */ /* 0x000fe20000000f00 */
[----:B------:R-:W-:Y:S01]  /*0e10*/  FFMA R4, R3, R5, -0.0013887860113754868507 ;  /* 0xbab607ed03047423 */ /* 0x000fe20000000005 */
[----:B------:R-:W-:Y:S02]  /*0e20*/  ISETP.NE.U32.AND P1, PT, R6, 0x1, PT ;  /* 0x000000010600780c */ /* 0x000fe40003f25070 */
[----:B------:R-:W-:Y:S02]  /*0e30*/  MOV R14, 0x3effffff ;  /* 0x3effffff000e7802 */ /* 0x000fe40000000f00 */
[----:B------:R-:W-:Y:S02]  /*0e40*/  FSEL R4, R4, -0.00019574658654164522886, !P1 ;  /* 0xb94d415304047808 */ /* 0x000fe40004800000 */
[----:B------:R-:W-:-:S02]  /*0e50*/  FSEL R6, R13, 0.0083327032625675201416, !P1 ;  /* 0x3c0885e40d067808 */ /* 0x000fc40004800000 */
[----:B------:R-:W-:Y:S01]  /*0e60*/  LOP3.LUT P2, RZ, R2, 0x2, RZ, 0xc0, !PT ;  /* 0x0000000202ff7812 */ /* 0x000fe2000784c0ff */
[----:B------:R-:W-:Y:S01]  /*0e70*/  IMAD.MOV.U32 R2, RZ, RZ, R12 ;  /* 0x000000ffff027224 */ /* 0x000fe200078e000c */
[----:B------:R-:W-:Y:S01]  /*0e80*/  FSEL R0, R0, 1, P1 ;  /* 0x3f80000000007808 */ /* 0x000fe20000800000 */
[----:B------:R-:W-:Y:S01]  /*0e90*/  FFMA R4, R3, R4, R6 ;  /* 0x0000000403047223 */ /* 0x000fe20000000006 */
[----:B------:R-:W-:-:S03]  /*0ea0*/  FSEL R15, -R14, -0.16666662693023681641, !P1 ;  /* 0xbe2aaaa80e0f7808 */ /* 0x000fc60004800100 */
[C---:B------:R-:W-:Y:S02]  /*0eb0*/  FFMA R11, R3.reuse, R0, RZ ;  /* 0x00000000030b7223 */ /* 0x040fe400000000ff */
[----:B------:R-:W-:Y:S01]  /*0ec0*/  FFMA R4, R3, R4, R15 ;  /* 0x0000000403047223 */ /* 0x000fe2000000000f */
[----:B------:R-:W-:-:S03]  /*0ed0*/  MOV R3, R8 ;  /* 0x0000000800037202 */ /* 0x000fc60000000f00 */
[----:B------:R-:W-:-:S04]  /*0ee0*/  FFMA R0, R11, R4, R0 ;  /* 0x000000040b007223 */ /* 0x000fc80000000000 */
[----:B------:R-:W-:-:S04]  /*0ef0*/  @P2 FADD R0, RZ, -R0 ;  /* 0x80000000ff002221 */ /* 0x000fc80000000000 */
[----:B------:R-:W-:-:S04]  /*0f00*/  FMUL R0, R0, 5 ;  /* 0x40a0000000007820 */ /* 0x000fc80000400000 */
[----:B------:R-:W-:Y:S01]  /*0f10*/  FFMA R31, R7, R16, R0 ;  /* 0x00000010071f7223 */ /* 0x000fe20000000000 */
[----:B------:R-:W-:Y:S06]  /*0f20*/  @!P0 BRA `(.L_x_8) ;  /* 0x0000000000dc8947 */ /* 0x000fec0003800000 */
[----:B------:R-:W-:-:S13]  /*0f30*/  FSETP.NEU.AND P1, PT, |R9|, +INF , PT ;  /* 0x7f8000000900780b */ /* 0x000fda0003f2d200 */
[----:B------:R-:W-:Y:S01]  /*0f40*/  @!P1 FMUL R3, RZ, R9 ;  /* 0x00000009ff039220 */ /* 0x000fe20000400000 */
[----:B------:R-:W-:Y:S01]  /*0f50*/  @!P1 MOV R2, RZ ;  /* 0x000000ff00029202 */ /* 0x000fe20000000f00 */
[----:B------:R-:W-:Y:S06]  /*0f60*/  @!P1 BRA `(.L_x_8) ;  /* 0x0000000000cc9947 */ /* 0x000fec0003800000 */
[----:B------:R-:W-:Y:S02]  /*0f70*/  IMAD.SHL.U32 R2, R9, 0x100, RZ ;  /* 0x0000010009027824 */ /* 0x000fe400078e00ff */
[----:B------:R-:W-:Y:S01]  /*0f80*/  HFMA2 R6, -RZ, RZ, 0, 0 ;  /* 0x00000000ff067431 */ /* 0x000fe200000001ff */
[----:B------:R-:W-:Y:S01]  /*0f90*/  MOV R17, RZ ;  /* 0x000000ff00117202 */ /* 0x000fe20000000f00 */
[----:B------:R-:W-:Y:S01]  /*0fa0*/  IMAD.MOV.U32 R0, RZ, RZ, R1 ;  /* 0x000000ffff007224 */ /* 0x000fe200078e0001 */
[----:B------:R-:W0:Y:S01]  /*0fb0*/  LDCU.64 UR8, c[0x4][URZ] ;  /* 0x01000000ff0877ac */ /* 0x000e220008000a00 */
[----:B------:R-:W-:Y:S01]  /*0fc0*/  LOP3.LUT R21, R2, 0x80000000, RZ, 0xfc, !PT ;  /* 0x8000000002157812 */ /* 0x000fe200078efcff */
[----:B------:R-:W-:-:S06]  /*0fd0*/  UMOV UR4, URZ ;  /* 0x000000ff00047c82 */ /* 0x000fcc0008000000 */
.L_x_9:
[----:B0-----:R-:W-:Y:S02]  /*0fe0*/  MOV R10, UR8 ;  /* 0x00000008000a7c02 */ /* 0x001fe40008000f00 */
        /* <DEDUP_REMOVED lines=38> */
[----:B------:R-:W-:-:S04]  /*1250*/  IADD3 R0, PT, PT, -R2, RZ, RZ ;  /* 0x000000ff02007210 */ /* 0x000fc80007ffe1ff */
[----:B------:R-:W-:Y:S01]  /*1260*/  @!P2 MOV R2, R0 ;  /* 0x000000000002a202 */ /* 0x000fe20000000f00 */
[----:B-1----:R-:W-:-:S10]  /*1270*/  DMUL R16, R10, UR4 ;  /* 0x000000040a107c28 */ /* 0x002fd40008000000 */
[----:B------:R-:W1:Y:S02]  /*1280*/  F2F.F32.F64 R16, R16 ;  /* 0x0000001000107310 */ /* 0x000e640000301000 */
[----:B01----:R-:W-:-:S07]  /*1290*/  FSEL R3, -R16, R16, !P1 ;  /* 0x0000001010037208 */ /* 0x003fce0004800100 */
.L_x_8:
[----:B------:R-:W-:Y:S01]  /*12a0*/  FMUL R4, R3, R3 ;  /* 0x0000000303047220 */ /* 0x000fe20000400000 */
[C---:B------:R-:W-:Y:S02]  /*12b0*/  LOP3.LUT R6, R2.reuse, 0x1, RZ, 0xc0, !PT ;  /* 0x0000000102067812 */ /* 0x040fe400078ec0ff */
[----:B------:R-:W-:Y:S01]  /*12c0*/  LOP3.LUT P2, RZ, R2, 0x2, RZ, 0xc0, !PT ;  /* 0x0000000202ff7812 */ /* 0x000fe2000784c0ff */
[----:B------:R-:W-:Y:S01]  /*12d0*/  FFMA R0, R4, R5, -0.0013887860113754868507 ;  /* 0xbab607ed04007423 */ /* 0x000fe20000000005 */
[----:B------:R-:W-:-:S04]  /*12e0*/  ISETP.NE.U32.AND P1, PT, R6, 0x1, PT ;  /* 0x000000010600780c */ /* 0x000fc80003f25070 */
[----:B------:R-:W-:Y:S02]  /*12f0*/  FSEL R11, R0, -0.00019574658654164522886, !P1 ;  /* 0xb94d4153000b7808 */ /* 0x000fe40004800000 */
[----:B------:R-:W-:Y:S02]  /*1300*/  FSEL R15, R13, 0.0083327032625675201416, !P1 ;  /* 0x3c0885e40d0f7808 */ /* 0x000fe40004800000 */
[----:B------:R-:W-:Y:S02]  /*1310*/  FSEL R0, R3, 1, P1 ;  /* 0x3f80000003007808 */ /* 0x000fe40000800000 */
[----:B------:R-:W-:Y:S01]  /*1320*/  FSEL R2, -R14, -0.16666662693023681641, !P1 ;  /* 0xbe2aaaa80e027808 */ /* 0x000fe20004800100 */
[C---:B------:R-:W-:Y:S02]  /*1330*/  FFMA R11, R4.reuse, R11, R15 ;  /* 0x0000000b040b7223 */ /* 0x040fe4000000000f */
[C---:B------:R-:W-:Y:S02]  /*1340*/  FFMA R3, R4.reuse, R0, RZ ;  /* 0x0000000004037223 */ /* 0x040fe400000000ff */
[----:B------:R-:W-:-:S04]  /*1350*/  FFMA R2, R4, R11, R2 ;  /* 0x0000000b04027223 */ /* 0x000fc80000000002 */
[----:B------:R-:W-:-:S04]  /*1360*/  FFMA R16, R3, R2, R0 ;  /* 0x0000000203107223 */ /* 0x000fc80000000000 */
[----:B------:R-:W-:Y:S01]  /*1370*/  @P2 FADD R16, RZ, -R16 ;  /* 0x80000010ff102221 */ /* 0x000fe20000000000 */
[----:B------:R-:W-:Y:S06]  /*1380*/  @!P0 BRA `(.L_x_10) ;  /* 0x0000000000cc8947 */ /* 0x000fec0003800000 */
[----:B------:R-:W-:-:S13]  /*1390*/  FSETP.NEU.AND P0, PT, |R9|, +INF , PT ;  /* 0x7f8000000900780b */ /* 0x000fda0003f0d200 */
[----:B------:R-:W-:Y:S01]  /*13a0*/  @!P0 FMUL R8, RZ, R9 ;  /* 0x00000009ff088220 */ /* 0x000fe20000400000 */
[----:B------:R-:W-:Y:S01]  /*13b0*/  @!P0 IMAD.MOV.U32 R12, RZ, RZ, RZ ;  /* 0x000000ffff0c8224 */ /* 0x000fe200078e00ff */
[----:B------:R-:W-:Y:S06]  /*13c0*/  @!P0 BRA `(.L_x_10) ;  /* 0x0000000000bc8947 */ /* 0x000fec0003800000 */
[----:B------:R-:W0:Y:S01]  /*13d0*/  LDC.64 R2, c[0x4][RZ] ;  /* 0x01000000ff027b82 */ /* 0x000e220000000a00 */
[----:B------:R-:W-:Y:S01]  /*13e0*/  SHF.L.U32 R4, R9, 0x8, RZ ;  /* 0x0000000809047819 */ /* 0x000fe200000006ff */
[----:B------:R-:W-:Y:S02]  /*13f0*/  HFMA2 R6, -RZ, RZ, 0, 0 ;  /* 0x00000000ff067431 */ /* 0x000fe400000001ff */
[----:B------:R-:W-:Y:S01]  /*1400*/  IMAD.MOV.U32 R17, RZ, RZ, RZ ;  /* 0x000000ffff117224 */ /* 0x000fe200078e00ff */
[----:B------:R-:W-:Y:S02]  /*1410*/  MOV R0, RZ ;  /* 0x000000ff00007202 */ /* 0x000fe40000000f00 */
[----:B------:R-:W-:-:S07]  /*1420*/  LOP3.LUT R21, R4, 0x80000000, RZ, 0xfc, !PT ;  /* 0x8000000004157812 */ /* 0x000fce00078efcff */
.L_x_11:
[----:B0-----:R-:W-:-:S06]  /*1430*/  IMAD.WIDE.U32 R10, R0, 0x4, R2 ;  /* 0x00000004000a7825 */ /* 0x001fcc00078e0002 */
[----:B------:R-:W2:Y:S01]  /*1440*/  LDG.E.CONSTANT R10, desc[UR6][R10.64] ;  /* 0x000000060a0a7981 */ /* 0x000ea2000c1e9900 */
[C---:B-1----:R-:W-:Y:S01]  /*1450*/  LEA R4, R0.reuse, R1, 0x2 ;  /* 0x0000000100047211 */ /* 0x042fe200078e10ff */
[----:B------:R-:W-:-:S05]  /*1460*/  VIADD R0, R0, 0x1 ;  /* 0x0000000100007836 */ /* 0x000fca0000000000 */
[----:B------:R-:W-:Y:S01]  /*1470*/  ISETP.NE.AND P0, PT, R0, 0x6, PT ;  /* 0x000000060000780c */ /* 0x000fe20003f05270 */
[----:B--2---:R-:W-:-:S03]  /*1480*/  IMAD.WIDE.U32 R24, R10, R21, RZ ;  /* 0x000000150a187225 */ /* 0x004fc600078e00ff */
[----:B------:R-:W-:-:S04]  /*1490*/  IADD3 R15, P1, PT, R24, R6, RZ ;  /* 0x00000006180f7210 */ /* 0x000fc80007f3e0ff */
[----:B------:R-:W-:Y:S01]  /*14a0*/  IADD3.X R6, PT, PT, R25, R17, RZ, P1, !PT ;  /* 0x0000001119067210 */ /* 0x000fe20000ffe4ff */
[----:B------:R1:W-:Y:S04]  /*14b0*/  STL [R4], R15 ;  /* 0x0000000f04007387 */ /* 0x0003e80000100800 */
[----:B------:R-:W-:Y:S05]  /*14c0*/  @P0 BRA `(.L_x_11) ;  /* 0xfffffffc00d80947 */ /* 0x000fea000383ffff */
[----:B-1----:R-:W-:Y:S01]  /*14d0*/  SHF.R.U32.HI R4, RZ, 0x17, R9 ;  /* 0x00000017ff047819 */ /* 0x002fe20000011609 */
        /* <DEDUP_REMOVED lines=17> */
[----:B------:R-:W-:Y:S02]  /*15f0*/  SHF.R.S32.HI R4, RZ, 0x1f, R2 ;  /* 0x0000001fff047819 */ /* 0x000fe40000011402 */
[----:B------:R-:W-:Y:S02]  /*1600*/  LOP3.LUT R9, R2, R9, RZ, 0x3c, !PT ;  /* 0x0000000902097212 */ /* 0x000fe400078e3cff */
[C---:B------:R-:W-:Y:S02]  /*1610*/  LOP3.LUT R10, R4.reuse, R3, RZ, 0x3c, !PT ;  /* 0x00000003040a7212 */ /* 0x040fe400078e3cff */
[----:B------:R-:W-:Y:S02]  /*1620*/  LOP3.LUT R11, R4, R2, RZ, 0x3c, !PT ;  /* 0x00000002040b7212 */ /* 0x000fe400078e3cff */
[----:B------:R-:W-:Y:S02]  /*1630*/  SHF.R.U32.HI R3, RZ, 0x1e, R0 ;  /* 0x0000001eff037819 */ /* 0x000fe40000011600 */
[----:B------:R-:W-:-:S02]  /*1640*/  ISETP.GE.AND P0, PT, R9, RZ, PT ;  /* 0x000000ff0900720c */ /* 0x000fc40003f06270 */
[----:B------:R-:W1:Y:S01]  /*1650*/  I2F.F64.S64 R10, R10 ;  /* 0x0000000a000a7312 */ /* 0x000e620000301c00 */
[----:B------:R-:W-:-:S04]  /*1660*/  LEA.HI R12, R2, R3, RZ, 0x1 ;  /* 0x00000003020c7211 */ /* 0x000fc800078f08ff */
[----:B------:R-:W-:-:S04]  /*1670*/  IADD3 R0, PT, PT, -R12, RZ, RZ ;  /* 0x000000ff0c007210 */ /* 0x000fc80007ffe1ff */
[----:B------:R-:W-:Y:S01]  /*1680*/  @!P1 MOV R12, R0 ;  /* 0x00000000000c9202 */ /* 0x000fe20000000f00 */
[----:B-1----:R-:W-:-:S10]  /*1690*/  DMUL R24, R10, UR4 ;  /* 0x000000040a187c28 */ /* 0x002fd40008000000 */
[----:B------:R-:W1:Y:S02]  /*16a0*/  F2F.F32.F64 R24, R24 ;  /* 0x0000001800187310 */ /* 0x000e640000301000 */
[----:B01----:R-:W-:-:S07]  /*16b0*/  FSEL R8, -R24, R24, !P0 ;  /* 0x0000001818087208 */ /* 0x003fce0004000100 */
.L_x_10:
[----:B------:R-:W-:Y:S01]  /*16c0*/  FMUL R2, R8, R8 ;  /* 0x0000000808027220 */ /* 0x000fe20000400000 */
[C---:B------:R-:W-:Y:S01]  /*16d0*/  LOP3.LUT R0, R12.reuse, 0x1, RZ, 0xc0, !PT ;  /* 0x000000010c007812 */ /* 0x040fe200078ec0ff */
[----:B------:R-:W-:Y:S01]  /*16e0*/  VIADD R12, R12, 0x1 ;  /* 0x000000010c0c7836 */ /* 0x000fe20000000000 */
[----:B------:R-:W-:Y:S01]  /*16f0*/  IADD3 R4, PT, PT, R31, 0x1800000, RZ ;  /* 0x018000001f047810 */ /* 0x000fe20007ffe0ff */
[----:B------:R-:W-:Y:S01]  /*1700*/  FFMA R5, R2, R5, -0.0013887860113754868507 ;  /* 0xbab607ed02057423 */ /* 0x000fe20000000005 */
[----:B------:R-:W-:Y:S01]  /*1710*/  ISETP.NE.U32.AND P0, PT, R0, 0x1, PT ;  /* 0x000000010000780c */ /* 0x000fe20003f05070 */
[----:B------:R-:W-:Y:S01]  /*1720*/  FMUL R16, R7, R16 ;  /* 0x0000001007107220 */ /* 0x000fe20000400000 */
[----:B------:R-:W-:Y:S01]  /*1730*/  LOP3.LUT R4, R4, 0x7f800000, RZ, 0xc0, !PT ;  /* 0x7f80000004047812 */ /* 0x000fe200078ec0ff */
[----:B------:R-:W-:Y:S01]  /*1740*/  BSSY.RECONVERGENT B1, `(.L_x_12) ;  /* 0x0000018000017945 */ /* 0x000fe20003800200 */
[----:B------:R-:W-:Y:S02]  /*1750*/  FSEL R13, R13, 0.0083327032625675201416, P0 ;  /* 0x3c0885e40d0d7808 */ /* 0x000fe40000000000 */
[----:B------:R-:W-:-:S02]  /*1760*/  FSEL R5, R5, -0.00019574658654164522886, P0 ;  /* 0xb94d415305057808 */ /* 0x000fc40000000000 */
[----:B------:R-:W-:Y:S02]  /*1770*/  LOP3.LUT P1, RZ, R12, 0x2, RZ, 0xc0, !PT ;  /* 0x000000020cff7812 */ /* 0x000fe4000782c0ff */
[----:B------:R-:W-:Y:S01]  /*1780*/  FSEL R14, -R14, -0.16666662693023681641, P0 ;  /* 0xbe2aaaa80e0e7808 */ /* 0x000fe20000000100 */
[----:B------:R-:W-:Y:S01]  /*1790*/  FFMA R5, R2, R5, R13 ;  /* 0x0000000502057223 */ /* 0x000fe2000000000d */
[----:B------:R-:W-:Y:S02]  /*17a0*/  FSEL R0, R8, 1, !P0 ;  /* 0x3f80000008007808 */ /* 0x000fe40004000000 */
[----:B------:R-:W-:Y:S01]  /*17b0*/  ISETP.GT.U32.AND P0, PT, R4, 0x1ffffff, PT ;  /* 0x01ffffff0400780c */ /* 0x000fe20003f04070 */
[C---:B------:R-:W-:Y:S02]  /*17c0*/  FFMA R5, R2.reuse, R5, R14 ;  /* 0x0000000502057223 */ /* 0x040fe4000000000e */
[----:B------:R-:W-:-:S04]  /*17d0*/  FFMA R3, R2, R0, RZ ;  /* 0x0000000002037223 */ /* 0x000fc800000000ff */
[----:B------:R-:W-:Y:S01]  /*17e0*/  FFMA R3, R3, R5, R0 ;  /* 0x0000000503037223 */ /* 0x000fe20000000000 */
[----:B------:R-:W-:-:S03]  /*17f0*/  MOV R0, RZ ;  /* 0x000000ff00007202 */ /* 0x000fc60000000f00 */
[----:B------:R-:W-:-:S04]  /*1800*/  @P1 FADD R3, RZ, -R3 ;  /* 0x80000003ff031221 */ /* 0x000fc80000000000 */
[----:B------:R-:W-:Y:S01]  /*1810*/  FFMA R29, R3, 5, -R16 ;  /* 0x40a00000031d7823 */ /* 0x000fe20000000810 */
[----:B------:R-:W-:Y:S06]  /*1820*/  @P0 BRA `(.L_x_13) ;  /* 0x0000000000140947 */ /* 0x000fec0003800000 */
[----:B------:R-:W-:Y:S01]  /*1830*/  IMAD.MOV.U32 R7, RZ, RZ, R31 ;  /* 0x000000ffff077224 */ /* 0x000fe200078e001f */
[----:B------:R-:W-:-:S07]  /*1840*/  MOV R38, 0x1860 ;  /* 0x0000186000267802 */ /* 0x000fce0000000f00 */
[----:B------:R-:W-:Y:S05]  /*1850*/  CALL.REL.NOINC `($__internal_1_$__cuda_sm20_rcp_rn_f32_slowpath) ;  /* 0x0000005400547944 */ /* 0x000fea0003c00000 */
[----:B------:R-:W-:Y:S01]  /*1860*/  MOV R27, R44 ;  /* 0x0000002c001b7202 */ /* 0x000fe20000000f00 */
[----:B------:R-:W-:Y:S06]  /*1870*/  BRA `(.L_x_14) ;  /* 0x0000000000107947 */ /* 0x000fec0003800000 */
.L_x_13:
[----:B------:R-:W0:Y:S02]  /*1880*/  MUFU.RCP R2, R31 ;  /* 0x0000001f00027308 */ /* 0x000e240000001000 */
[----:B0-----:R-:W-:-:S04]  /*1890*/  FFMA R3, R31, R2, -1 ;  /* 0xbf8000001f037423 */ /* 0x001fc80000000002 */
[----:B------:R-:W-:-:S04]  /*18a0*/  FADD.FTZ R3, -R3, -RZ ;  /* 0x800000ff03037221 */ /* 0x000fc80000010100 */
[----:B------:R-:W-:-:S07]  /*18b0*/  FFMA R27, R2, R3, R2 ;  /* 0x00000003021b7223 */ /* 0x000fce0000000002 */
.L_x_14:
[----:B------:R-:W-:Y:S05]  /*18c0*/  BSYNC.RECONVERGENT B1 ;  /* 0x0000000000017941 */ /* 0x000fea0003800200 */
.L_x_12:
[----:B------:R-:W-:Y:S01]  /*18d0*/  IADD3 R2, PT, PT, R30, 0x1800000, RZ ;  /* 0x018000001e027810 */ /* 0x000fe20007ffe0ff */
[----:B------:R-:W-:Y:S03]  /*18e0*/  BSSY.RECONVERGENT B1, `(.L_x_15) ;  /* 0x000000d000017945 */ /* 0x000fe60003800200 */
[----:B------:R-:W-:-:S04]  /*18f0*/  LOP3.LUT R2, R2, 0x7f800000, RZ, 0xc0, !PT ;  /* 0x7f80000002027812 */ /* 0x000fc800078ec0ff */
[----:B------:R-:W-:-:S13]  /*1900*/  ISETP.GT.U32.AND P0, PT, R2, 0x1ffffff, PT ;  /* 0x01ffffff0200780c */ /* 0x000fda0003f04070 */
[----:B------:R-:W-:Y:S05]  /*1910*/  @P0 BRA `(.L_x_16) ;  /* 0x0000000000140947 */ /* 0x000fea0003800000 */
[----:B------:R-:W-:Y:S01]  /*1920*/  IMAD.MOV.U32 R7, RZ, RZ, R30 ;  /* 0x000000ffff077224 */ /* 0x000fe200078e001e */
[----:B------:R-:W-:-:S07]  /*1930*/  MOV R38, 0x1950 ;  /* 0x0000195000267802 */ /* 0x000fce0000000f00 */
[----:B------:R-:W-:Y:S05]  /*1940*/  CALL.REL.NOINC `($__internal_1_$__cuda_sm20_rcp_rn_f32_slowpath) ;  /* 0x0000005400187944 */ /* 0x000fea0003c00000 */
[----:B------:R-:W-:Y:S01]  /*1950*/  MOV R26, R44 ;  /* 0x0000002c001a7202 */ /* 0x000fe20000000f00 */
[----:B------:R-:W-:Y:S06]  /*1960*/  BRA `(.L_x_17) ;  /* 0x0000000000107947 */ /* 0x000fec0003800000 */
.L_x_16:
[----:B------:R-:W0:Y:S02]  /*1970*/  MUFU.RCP R3, R30 ;  /* 0x0000001e00037308 */ /* 0x000e240000001000 */
[----:B0-----:R-:W-:-:S04]  /*1980*/  FFMA R2, R30, R3, -1 ;  /* 0xbf8000001e027423 */ /* 0x001fc80000000003 */
[----:B------:R-:W-:-:S04]  /*1990*/  FADD.FTZ R2, -R2, -RZ ;  /* 0x800000ff02027221 */ /* 0x000fc80000010100 */
[----:B------:R-:W-:-:S07]  /*19a0*/  FFMA R26, R3, R2, R3 ;  /* 0x00000002031a7223 */ /* 0x000fce0000000003 */
.L_x_17:
[----:B------:R-:W-:Y:S05]  /*19b0*/  BSYNC.RECONVERGENT B1 ;  /* 0x0000000000017941 */ /* 0x000fea0003800200 */
.L_x_15:
[----:B------:R-:W-:Y:S01]  /*19c0*/  IADD3 R2, PT, PT, R29, 0x1800000, RZ ;  /* 0x018000001d027810 */ /* 0x000fe20007ffe0ff */
[----:B------:R-:W-:Y:S01]  /*19d0*/  BSSY.RECONVERGENT B1, `(.L_x_18) ;  /* 0x000000e000017945 */ /* 0x000fe20003800200 */
[----:B------:R-:W-:Y:S02]  /*19e0*/  VIADD R35, R1, 0x100 ;  /* 0x0000010001237836 */ /* 0x000fe40000000000 */
[----:B------:R-:W-:-:S04]  /*19f0*/  LOP3.LUT R2, R2, 0x7f800000, RZ, 0xc0, !PT ;  /* 0x7f80000002027812 */ /* 0x000fc800078ec0ff */
[----:B------:R-:W-:-:S13]  /*1a00*/  ISETP.GT.U32.AND P0, PT, R2, 0x1ffffff, PT ;  /* 0x01ffffff0200780c */ /* 0x000fda0003f04070 */
[----:B------:R-:W-:Y:S05]  /*1a10*/  @P0 BRA `(.L_x_19) ;  /* 0x0000000000140947 */ /* 0x000fea0003800000 */
[----:B------:R-:W-:Y:S02]  /*1a20*/  MOV R7, R29 ;  /* 0x0000001d00077202 */ /* 0x000fe40000000f00 */
[----:B------:R-:W-:-:S07]  /*1a30*/  MOV R38, 0x1a50 ;  /* 0x00001a5000267802 */ /* 0x000fce0000000f00 */
[----:B------:R-:W-:Y:S05]  /*1a40*/  CALL.REL.NOINC `($__internal_1_$__cuda_sm20_rcp_rn_f32_slowpath) ;  /* 0x0000005000d87944 */ /* 0x000fea0003c00000 */
[----:B------:R-:W-:Y:S01]  /*1a50*/  MOV R25, R44 ;  /* 0x0000002c00197202 */ /* 0x000fe20000000f00 */
[----:B------:R-:W-:Y:S06]  /*1a60*/  BRA `(.L_x_20) ;  /* 0x0000000000107947 */ /* 0x000fec0003800000 */
.L_x_19:
[----:B------:R-:W0:Y:S02]  /*1a70*/  MUFU.RCP R2, R29 ;  /* 0x0000001d00027308 */ /* 0x000e240000001000 */
[----:B0-----:R-:W-:-:S04]  /*1a80*/  FFMA R3, R29, R2, -1 ;  /* 0xbf8000001d037423 */ /* 0x001fc80000000002 */
[----:B------:R-:W-:-:S04]  /*1a90*/  FADD.FTZ R3, -R3, -RZ ;  /* 0x800000ff03037221 */ /* 0x000fc80000010100 */
[----:B------:R-:W-:-:S07]  /*1aa0*/  FFMA R25, R2, R3, R2 ;  /* 0x0000000302197223 */ /* 0x000fce0000000002 */
.L_x_20:
[----:B------:R-:W-:Y:S05]  /*1ab0*/  BSYNC.RECONVERGENT B1 ;  /* 0x0000000000017941 */ /* 0x000fea0003800200 */
.L_x_18:
[----:B------:R-:W-:Y:S01]  /*1ac0*/  FSETP.GEU.AND P0, PT, R27, RZ, PT ;  /* 0x000000ff1b00720b */ /* 0x000fe20003f0e000 */
[----:B------:R-:W-:Y:S01]  /*1ad0*/  HFMA2 R23, -RZ, RZ, 14.1875, -0.0015869140625 ;  /* 0x4b189680ff177431 */ /* 0x000fe200000001ff */
[----:B------:R-:W-:Y:S01]  /*1ae0*/  FSETP.GEU.AND P1, PT, R26, RZ, PT ;  /* 0x000000ff1a00720b */ /* 0x000fe20003f2e000 */
[----:B------:R-:W-:Y:S01]  /*1af0*/  BSSY.RECONVERGENT B2, `(.L_x_21) ;  /* 0x00000ea000027945 */ /* 0x000fe20003800200 */
[----:B------:R-:W-:Y:S01]  /*1b00*/  FSETP.GEU.AND P2, PT, R25, RZ, PT ;  /* 0x000000ff1900720b */ /* 0x000fe20003f4e000 */
[----:B------:R-:W-:Y:S01]  /*1b10*/  FADD R22, RZ, R22 ;  /* 0x00000016ff167221 */ /* 0x000fe20000000000 */
[----:B------:R-:W-:Y:S01]  /*1b20*/  SEL R4, RZ, 0x1, P0 ;  /* 0x00000001ff047807 */ /* 0x000fe20000000000 */
[----:B------:R-:W-:Y:S01]  /*1b30*/  IMAD.MOV.U32 R24, RZ, RZ, RZ ;  /* 0x000000ffff187224 */ /* 0x000fe200078e00ff */
[----:B------:R-:W-:Y:S02]  /*1b40*/  SEL R5, RZ, 0x1, P1 ;  /* 0x00000001ff057807 */ /* 0x000fe40000800000 */
[----:B------:R-:W-:-:S02]  /*1b50*/  CS2R R2, SRZ ;  /* 0x0000000000027805 */ /* 0x000fc4000001ff00 */
[----:B------:R-:W-:Y:S01]  /*1b60*/  SEL R8, RZ, 0x1, P2 ;  /* 0x00000001ff087807 */ /* 0x000fe20001000000 */
[----:B------:R-:W-:Y:S01]  /*1b70*/  IMAD.MOV.U32 R6, RZ, RZ, RZ ;  /* 0x000000ffff067224 */ /* 0x000fe200078e00ff */
[----:B------:R-:W-:Y:S01]  /*1b80*/  MOV R21, RZ ;  /* 0x000000ff00157202 */ /* 0x000fe20000000f00 */
[----:B------:R0:W-:Y:S04]  /*1b90*/  STL.64 [R1+0x100], R4 ;  /* 0x0001000401007387 */ /* 0x0001e80000100a00 */
[----:B------:R0:W-:Y:S02]  /*1ba0*/  STL [R1+0x108], R8 ;  /* 0x0001080801007387 */ /* 0x0001e40000100800 */
.L_x_35:
[----:B0-----:R-:W0:Y:S01]  /*1bb0*/  LDC.64 R4, c[0x0][0x380] ;  /* 0x0000e000ff047b82 */ /* 0x001e220000000a00 */
[----:B------:R-:W-:Y:S02]  /*1bc0*/  FSETP.GEU.AND P3, PT, R27, RZ, PT ;  /* 0x000000ff1b00720b */ /* 0x000fe40003f6e000 */
[----:B------:R-:W-:Y:S02]  /*1bd0*/  FSETP.GEU.AND P2, PT, R26, RZ, PT ;  /* 0x000000ff1a00720b */ /* 0x000fe40003f4e000 */
[----:B------:R-:W-:Y:S02]  /*1be0*/  SEL R15, RZ, 0xc, !P3 ;  /* 0x0000000cff0f7807 */ /* 0x000fe40005800000 */
[----:B------:R-:W-:Y:S01]  /*1bf0*/  SEL R13, RZ, 0xc, P3 ;  /* 0x0000000cff0d7807 */ /* 0x000fe20001800000 */
[----:B0----5:R-:W-:-:S03]  /*1c00*/  IMAD.WIDE R4, R3, 0x20, R4 ;  /* 0x0000002003047825 */ /* 0x021fc600078e0204 */
[C---:B------:R-:W-:Y:S02]  /*1c10*/  IADD3 R17, P0, PT, R4.reuse, 0xc, RZ ;  /* 0x0000000c04117810 */ /* 0x040fe40007f1e0ff */
[C---:B------:R-:W-:Y:S02]  /*1c20*/  IADD3 R14, P1, PT, R4.reuse, R15, RZ ;  /* 0x0000000f040e7210 */ /* 0x040fe40007f3e0ff */
[----:B------:R-:W-:Y:S02]  /*1c30*/  IADD3.X R7, PT, PT, RZ, R5, RZ, P0, !PT ;  /* 0x00000005ff077210 */ /* 0x000fe400007fe4ff */
[----:B------:R-:W-:Y:S02]  /*1c40*/  IADD3 R12, P0, PT, R4, R13, RZ ;  /* 0x0000000d040c7210 */ /* 0x000fe40007f1e0ff */
[-C--:B------:R-:W-:Y:S02]  /*1c50*/  SEL R9, R7, R5.reuse, !P2 ;  /* 0x0000000507097207 */ /* 0x080fe40005000000 */
[----:B------:R-:W-:-:S02]  /*1c60*/  IADD3.X R15, PT, PT, RZ, R5, RZ, P1, !PT ;  /* 0x00000005ff0f7210 */ /* 0x000fc40000ffe4ff */
[----:B------:R-:W-:Y:S01]  /*1c70*/  SEL R8, R17, R4, !P2 ;  /* 0x0000000411087207 */ /* 0x000fe20005000000 */
[----:B------:R-:W-:Y:S01]  /*1c80*/  IMAD.X R13, RZ, RZ, R5, P0 ;  /* 0x000000ffff0d7224 */ /* 0x000fe200000e0605 */
[----:B------:R-:W-:Y:S01]  /*1c90*/  SEL R11, R5, R7, !P2 ;  /* 0x00000007050b7207 */ /* 0x000fe20005000000 */
[----:B------:R-:W2:Y:S01]  /*1ca0*/  LDG.E R14, desc[UR6][R14.64] ;  /* 0x000000060e0e7981 */ /* 0x000ea2000c1e1900 */
[----:B------:R-:W-:-:S03]  /*1cb0*/  SEL R10, R4, R17, !P2 ;  /* 0x00000011040a7207 */ /* 0x000fc60005000000 */
[----:B------:R-:W3:Y:S04]  /*1cc0*/  LDG.E R9, desc[UR6][R8.64+0x4] ;  /* 0x0000040608097981 */ /* 0x000ee8000c1e1900 */
[----:B------:R-:W4:Y:S04]  /*1cd0*/  LDG.E R12, desc[UR6][R12.64] ;  /* 0x000000060c0c7981 */ /* 0x000f28000c1e1900 */
[----:B------:R-:W5:Y:S01]  /*1ce0*/  LDG.E R11, desc[UR6][R10.64+0x4] ;  /* 0x000004060a0b7981 */ /* 0x000f62000c1e1900 */
[----:B------:R-:W-:Y:S01]  /*1cf0*/  BSSY.RELIABLE B1, `(.L_x_22) ;  /* 0x00000c8000017945 */ /* 0x000fe20003800100 */
[----:B--2---:R-:W-:Y:S01]  /*1d00*/  FADD R18, -R19, R14 ;  /* 0x0000000e13127221 */ /* 0x004fe20000000100 */
[----:B---3--:R-:W-:-:S03]  /*1d10*/  FADD R33, -R20, R9 ;  /* 0x0000000914217221 */ /* 0x008fc60000000100 */
[-C--:B------:R-:W-:Y:S01]  /*1d20*/  FMUL R28, R18, R27.reuse ;  /* 0x0000001b121c7220 */ /* 0x080fe20000400000 */
[----:B----4-:R-:W-:Y:S01]  /*1d30*/  FADD R16, -R19, R12 ;  /* 0x0000000c13107221 */ /* 0x010fe20000000100 */
[----:B------:R-:W-:Y:S01]  /*1d40*/  FMUL R33, R33, R26 ;  /* 0x0000001a21217220 */ /* 0x000fe20000400000 */
[----:B-----5:R-:W-:Y:S02]  /*1d50*/  FADD R15, -R20, R11 ;  /* 0x0000000b140f7221 */ /* 0x020fe40000000100 */
[----:B------:R-:W-:Y:S02]  /*1d60*/  FMUL R18, R16, R27 ;  /* 0x0000001b10127220 */ /* 0x000fe40000400000 */
[----:B------:R-:W-:Y:S01]  /*1d70*/  FSETP.GT.AND P0, PT, R33, R28, PT ;  /* 0x0000001c2100720b */ /* 0x000fe20003f04000 */
[----:B------:R-:W-:-:S05]  /*1d80*/  FMUL R15, R15, R26 ;  /* 0x0000001a0f0f7220 */ /* 0x000fca0000400000 */
[----:B------:R-:W-:-:S13]  /*1d90*/  FSETP.GT.OR P0, PT, R18, R15, P0 ;  /* 0x0000000f1200720b */ /* 0x000fda0000704400 */
[----:B------:R-:W-:Y:S05]  /*1da0*/  @P0 BRA `(.L_x_23) ;  /* 0x0000000800d80947 */ /* 0x000fea0003800000 */
[----:B------:R-:W-:-:S04]  /*1db0*/  FSETP.GEU.AND P0, PT, R25, RZ, PT ;  /* 0x000000ff1900720b */ /* 0x000fc80003f0e000 */
[----:B------:R-:W-:Y:S02]  /*1dc0*/  SEL R9, R7, R5, !P0 ;  /* 0x0000000507097207 */ /* 0x000fe40004000000 */
[----:B------:R-:W-:Y:S02]  /*1dd0*/  SEL R11, R5, R7, !P0 ;  /* 0x00000007050b7207 */ /* 0x000fe40004000000 */
[----:B------:R-:W-:Y:S02]  /*1de0*/  SEL R8, R17, R4, !P0 ;  /* 0x0000000411087207 */ /* 0x000fe40004000000 */
[----:B------:R-:W-:-:S03]  /*1df0*/  SEL R10, R4, R17, !P0 ;  /* 0x00000011040a7207 */ /* 0x000fc60004000000 */
[----:B------:R-:W2:Y:S04]  /*1e00*/  LDG.E R9, desc[UR6][R8.64+0x8] ;  /* 0x0000080608097981 */ /* 0x000ea8000c1e1900 */
[----:B------:R-:W3:Y:S01]  /*1e10*/  LDG.E R11, desc[UR6][R10.64+0x8] ;  /* 0x000008060a0b7981 */ /* 0x000ee2000c1e1900 */
[----:B------:R-:W-:-:S04]  /*1e20*/  FSETP.GEU.AND P0, PT, R15, R28, PT ;  /* 0x0000001c0f00720b */ /* 0x000fc80003f0e000 */
[----:B------:R-:W-:Y:S02]  /*1e30*/  FSEL R12, R15, R28, !P0 ;  /* 0x0000001c0f0c7208 */ /* 0x000fe40004000000 */
[----:B------:R-:W-:-:S04]  /*1e40*/  FSETP.GT.AND P0, PT, R33, R18, PT ;  /* 0x000000122100720b */ /* 0x000fc80003f04000 */
[----:B------:R-:W-:Y:S01]  /*1e50*/  FSEL R7, R33, R18, P0 ;  /* 0x0000001221077208 */ /* 0x000fe20000000000 */
[--C-:B--2---:R-:W-:Y:S01]  /*1e60*/  FADD R14, R9, -R22.reuse ;  /* 0x80000016090e7221 */ /* 0x104fe20000000000 */
[----:B---3--:R-:W-:-:S03]  /*1e70*/  FADD R16, R11, -R22 ;  /* 0x800000160b107221 */ /* 0x008fc60000000000 */
[-C--:B------:R-:W-:Y:S01]  /*1e80*/  FMUL R13, R14, R25.reuse ;  /* 0x000000190e0d7220 */ /* 0x080fe20000400000 */
[----:B------:R-:W-:-:S04]  /*1e90*/  FMUL R15, R16, R25 ;  /* 0x00000019100f7220 */ /* 0x000fc80000400000 */
[-C--:B------:R-:W-:Y:S02]  /*1ea0*/  FSETP.GT.AND P0, PT, R13, R12.reuse, PT ;  /* 0x0000000c0d00720b */ /* 0x080fe40003f04000 */
[-C--:B------:R-:W-:Y:S02]  /*1eb0*/  FSETP.GEU.AND P1, PT, R15, R12.reuse, PT ;  /* 0x0000000c0f00720b */ /* 0x080fe40003f2e000 */
[----:B------:R-:W-:Y:S02]  /*1ec0*/  FSETP.GT.OR P0, PT, R7, R15, P0 ;  /* 0x0000000f0700720b */ /* 0x000fe40000704400 */
[----:B------:R-:W-:-:S04]  /*1ed0*/  FSEL R12, R15, R12, !P1 ;  /* 0x0000000c0f0c7208 */ /* 0x000fc80004800000 */
[----:B------:R-:W-:-:S13]  /*1ee0*/  FSETP.LEU.OR P0, PT, R12, RZ, P0 ;  /* 0x000000ff0c00720b */ /* 0x000fda000070b400 */
[----:B------:R-:W-:Y:S05]  /*1ef0*/  @P0 BRA `(.L_x_23) ;  /* 0x0000000800840947 */ /* 0x000fea0003800000 */
[----:B------:R-:W2:Y:S02]  /*1f00*/  LDG.E.U16 R18, desc[UR6][R4.64+0x1c] ;  /* 0x00001c0604127981 */ /* 0x000ea4000c1e1500 */
[----:B--2---:R-:W-:-:S13]  /*1f10*/  ISETP.NE.AND P0, PT, R18, RZ, PT ;  /* 0x000000ff1200720c */ /* 0x004fda0003f05270 */
[----:B------:R-:W-:Y:S05]  /*1f20*/  @!P0 BRA `(.L_x_24) ;  /* 0x0000000800448947 */ /* 0x000fea0003800000 */
[----:B------:R-:W2:Y:S01]  /*1f30*/  LDG.E R17, desc[UR6][R4.64+0x18] ;  /* 0x0000180604117981 */ /* 0x000ea2000c1e1900 */
[----:B------:R-:W2:Y:S02]  /*1f40*/  LDC.64 R32, c[0x0][0x388] ;  /* 0x0000e200ff207b82 */ /* 0x000ea40000000a00 */
[----:B--2---:R-:W-:-:S05]  /*1f50*/  IMAD.WIDE R32, R17, 0x4c, R32 ;  /* 0x0000004c11207825 */ /* 0x004fca00078e0220 */
[----:B------:R-:W2:Y:S04]  /*1f60*/  LDG.E R13, desc[UR6][R32.64+0x8] ;  /* 0x00000806200d7981 */ /* 0x000ea8000c1e1900 */
[----:B------:R-:W2:Y:S04]  /*1f70*/  LDG.E R8, desc[UR6][R32.64+0x20] ;  /* 0x0000200620087981 */ /* 0x000ea8000c1e1900 */
[----:B------:R-:W3:Y:S04]  /*1f80*/  LDG.E R16, desc[UR6][R32.64] ;  /* 0x0000000620107981 */ /* 0x000ee8000c1e1900 */
[----:B------:R-:W4:Y:S04]  /*1f90*/  LDG.E R15, desc[UR6][R32.64+0x4] ;  /* 0x00000406200f7981 */ /* 0x000f28000c1e1900 */
[----:B------:R-:W3:Y:S04]  /*1fa0*/  LDG.E R9, desc[UR6][R32.64+0x18] ;  /* 0x0000180620097981 */ /* 0x000ee8000c1e1900 */
[----:B------:R-:W4:Y:S04]  /*1fb0*/  LDG.E R10, desc[UR6][R32.64+0x1c] ;  /* 0x00001c06200a7981 */ /* 0x000f28000c1e1900 */
[----:B------:R-:W5:Y:S04]  /*1fc0*/  LDG.E R12, desc[UR6][R32.64+0x10] ;  /* 0x00001006200c7981 */ /* 0x000f68000c1e1900 */
[----:B------:R-:W5:Y:S04]  /*1fd0*/  LDG.E R3, desc[UR6][R32.64+0xc] ;  /* 0x00000c0620037981 */ /* 0x000f68000c1e1900 */
[----:B------:R-:W5:Y:S01]  /*1fe0*/  LDG.E R28, desc[UR6][R32.64+0x14] ;  /* 0x00001406201c7981 */ /* 0x000f62000c1e1900 */
[----:B------:R-:W-:Y:S01]  /*1ff0*/  BSSY.RECONVERGENT B3, `(.L_x_25) ;  /* 0x000001c000037945 */ /* 0x000fe20003800200 */
[----:B--2---:R-:W-:-:S04]  /*2000*/  FADD R8, -R13, R8 ;  /* 0x000000080d087221 */ /* 0x004fc80000000100 */
[----:B------:R-:W-:Y:S01]  /*2010*/  FMUL R4, R31, R8 ;  /* 0x000000081f047220 */ /* 0x000fe20000400000 */
[----:B---3--:R-:W-:Y:S01]  /*2020*/  FADD R9, -R16, R9 ;  /* 0x0000000910097221 */ /* 0x008fe20000000100 */
[----:B----4-:R-:W-:-:S03]  /*2030*/  FADD R10, -R15, R10 ;  /* 0x0000000a0f0a7221 */ /* 0x010fc60000000100 */
[-C--:B------:R-:W-:Y:S01]  /*2040*/  FFMA R4, R29, R9.reuse, -R4 ;  /* 0x000000091d047223 */ /* 0x080fe20000000804 */
[----:B-----5:R-:W-:Y:S01]  /*2050*/  FADD R11, -R15, R12 ;  /* 0x0000000c0f0b7221 */ /* 0x020fe20000000100 */
[----:B------:R-:W-:Y:S01]  /*2060*/  FMUL R5, R29, R10 ;  /* 0x0000000a1d057220 */ /* 0x000fe20000400000 */
[----:B------:R-:W-:Y:S01]  /*2070*/  FMUL R34, R30, R9 ;  /* 0x000000091e227220 */ /* 0x000fe20000400000 */
[----:B------:R-:W-:Y:S02]  /*2080*/  FADD R14, -R16, R3 ;  /* 0x00000003100e7221 */ /* 0x000fe40000000100 */
[----:B------:R-:W-:Y:S01]  /*2090*/  FFMA R5, R30, R8, -R5 ;  /* 0x000000081e057223 */ /* 0x000fe20000000805 */
[----:B------:R-:W-:Y:S01]  /*20a0*/  FMUL R7, R11, R4 ;  /* 0x000000040b077220 */ /* 0x000fe20000400000 */
[----:B------:R-:W-:Y:S01]  /*20b0*/  FFMA R3, R31, R10, -R34 ;  /* 0x0000000a1f037223 */ /* 0x000fe20000000822 */
[----:B------:R-:W-:Y:S02]  /*20c0*/  FADD R12, -R13, R28 ;  /* 0x0000001c0d0c7221 */ /* 0x000fe40000000100 */
[----:B------:R-:W-:-:S04]  /*20d0*/  FFMA R7, R14, R5, R7 ;  /* 0x000000050e077223 */ /* 0x000fc80000000007 */
[----:B------:R-:W-:-:S04]  /*20e0*/  FFMA R7, R12, R3, R7 ;  /* 0x000000030c077223 */ /* 0x000fc80000000007 */
[----:B------:R-:W-:-:S05]  /*20f0*/  FADD R7, RZ, R7 ;  /* 0x00000007ff077221 */ /* 0x000fca0000000000 */
[----:B------:R-:W-:-:S04]  /*2100*/  IADD3 R28, PT, PT, R7, 0x1800000, RZ ;  /* 0x01800000071c7810 */ /* 0x000fc80007ffe0ff */
[----:B------:R-:W-:-:S04]  /*2110*/  LOP3.LUT R28, R28, 0x7f800000, RZ, 0xc0, !PT ;  /* 0x7f8000001c1c7812 */ /* 0x000fc800078ec0ff */
[----:B------:R-:W-:-:S13]  /*2120*/  ISETP.GT.U32.AND P0, PT, R28, 0x1ffffff, PT ;  /* 0x01ffffff1c00780c */ /* 0x000fda0003f04070 */
[----:B------:R-:W-:Y:S05]  /*2130*/  @P0 BRA `(.L_x_26) ;  /* 0x00000000000c0947 */ /* 0x000fea0003800000 */
[----:B------:R-:W-:-:S07]  /*2140*/  MOV R38, 0x2160 ;  /* 0x0000216000267802 */ /* 0x000fce0000000f00 */
[----:B------:R-:W-:Y:S05]  /*2150*/  CALL.REL.NOINC `($__internal_1_$__cuda_sm20_rcp_rn_f32_slowpath) ;  /* 0x0000004c00147944 */ /* 0x000fea0003c00000 */
[----:B------:R-:W-:Y:S05]  /*2160*/  BRA `(.L_x_27) ;  /* 0x0000000000107947 */ /* 0x000fea0003800000 */
.L_x_26:
[----:B------:R-:W0:Y:S02]  /*2170*/  MUFU.RCP R44, R7 ;  /* 0x00000007002c7308 */ /* 0x000e240000001000 */
[----:B0-----:R-:W-:-:S04]  /*2180*/  FFMA R28, R7, R44, -1 ;  /* 0xbf800000071c7423 */ /* 0x001fc8000000002c */
[----:B------:R-:W-:-:S04]  /*2190*/  FADD.FTZ R33, -R28, -RZ ;  /* 0x800000ff1c217221 */ /* 0x000fc80000010100 */
[----:B------:R-:W-:-:S07]  /*21a0*/  FFMA R44, R44, R33, R44 ;  /* 0x000000212c2c7223 */ /* 0x000fce000000002c */
.L_x_27:
[----:B------:R-:W-:Y:S05]  /*21b0*/  BSYNC.RECONVERGENT B3 ;  /* 0x0000000000037941 */ /* 0x000fea0003800200 */
.L_x_25:
[----:B------:R-:W-:Y:S01]  /*21c0*/  FADD R28, R19, -R16 ;  /* 0x80000010131c7221 */ /* 0x000fe20000000000 */
[----:B------:R-:W-:Y:S01]  /*21d0*/  FADD R16, -R13, R22 ;  /* 0x000000160d107221 */ /* 0x000fe20000000100 */
[----:B------:R-:W-:Y:S01]  /*21e0*/  FADD R15, R20, -R15 ;  /* 0x8000000f140f7221 */ /* 0x000fe20000000000 */
[----:B------:R-:W-:Y:S01]  /*21f0*/  ISETP.GE.U32.AND P2, PT, R18, 0x4, PT ;  /* 0x000000041200780c */ /* 0x000fe20003f46070 */
[----:B------:R-:W-:Y:S01]  /*2200*/  FMUL R13, R12, R28 ;  /* 0x0000001c0c0d7220 */ /* 0x000fe20000400000 */
[-C--:B------:R-:W-:Y:S01]  /*2210*/  FMUL R33, R11, R16.reuse ;  /* 0x000000100b217220 */ /* 0x080fe20000400000 */
[-C--:B------:R-:W-:Y:S01]  /*2220*/  FMUL R4, R4, R15.reuse ;  /* 0x0000000f04047220 */ /* 0x080fe20000400000 */
[----:B------:R-:W-:Y:S01]  /*2230*/  BSSY.RECONVERGENT B0, `(.L_x_28) ;  /* 0x000003e000007945 */ /* 0x000fe20003800200 */
[C---:B------:R-:W-:Y:S01]  /*2240*/  FFMA R13, R14.reuse, R16, -R13 ;  /* 0x000000100e0d7223 */ /* 0x040fe2000000080d */
[-C--:B------:R-:W-:Y:S01]  /*2250*/  FMUL R14, R14, R15.reuse ;  /* 0x0000000f0e0e7220 */ /* 0x080fe20000400000 */
[----:B------:R-:W-:Y:S01]  /*2260*/  FFMA R12, R12, R15, -R33 ;  /* 0x0000000f0c0c7223 */ /* 0x000fe20000000821 */
[-C--:B------:R-:W-:Y:S01]  /*2270*/  FFMA R4, R5, R28.reuse, R4 ;  /* 0x0000001c05047223 */ /* 0x080fe20000000004 */
[-C--:B------:R-:W-:Y:S01]  /*2280*/  FMUL R32, R30, R13.reuse ;  /* 0x0000000d1e207220 */ /* 0x080fe20000400000 */
[----:B------:R-:W-:Y:S01]  /*2290*/  FFMA R14, R11, R28, -R14 ;  /* 0x0000001c0b0e7223 */ /* 0x000fe2000000080e */
[----:B------:R-:W-:Y:S01]  /*22a0*/  FMUL R10, R10, R13 ;  /* 0x0000000d0a0a7220 */ /* 0x000fe20000400000 */
[----:B------:R-:W-:Y:S01]  /*22b0*/  FFMA R4, R3, R16, R4 ;  /* 0x0000001003047223 */ /* 0x000fe20000000004 */
[-C--:B------:R-:W-:Y:S01]  /*22c0*/  FFMA R32, R31, R12.reuse, R32 ;  /* 0x0000000c1f207223 */ /* 0x080fe20000000020 */
[----:B------:R-:W-:Y:S01]  /*22d0*/  ISETP.NE.AND P4, PT, R24, RZ, PT ;  /* 0x000000ff1800720c */ /* 0x000fe20003f85270 */
[----:B------:R-:W-:Y:S01]  /*22e0*/  FFMA R9, R9, R12, R10 ;  /* 0x0000000c09097223 */ /* 0x000fe2000000000a */
[----:B------:R-:W-:Y:S01]  /*22f0*/  FADD R3, RZ, R4 ;  /* 0x00000004ff037221 */ /* 0x000fe20000000000 */
[-C--:B------:R-:W-:Y:S01]  /*2300*/  FFMA R32, R29, R14.reuse, R32 ;  /* 0x0000000e1d207223 */ /* 0x080fe20000000020 */
[----:B------:R-:W-:Y:S01]  /*2310*/  LOP3.LUT R4, R18, 0x3, RZ, 0xc0, !PT ;  /* 0x0000000312047812 */ /* 0x000fe200078ec0ff */
[----:B------:R-:W-:Y:S01]  /*2320*/  FFMA R9, R8, R14, R9 ;  /* 0x0000000e08097223 */ /* 0x000fe20000000009 */
[----:B------:R-:W-:Y:S01]  /*2330*/  FMUL R11, R3, R44 ;  /* 0x0000002c030b7220 */ /* 0x000fe20000400000 */
[----:B------:R-:W-:Y:S01]  /*2340*/  FADD R5, RZ, R32 ;  /* 0x00000020ff057221 */ /* 0x000fe20000000000 */
[----:B------:R-:W-:Y:S01]  /*2350*/  ISETP.NE.AND P5, PT, R4, RZ, PT ;  /* 0x000000ff0400720c */ /* 0x000fe20003fa5270 */
[----:B------:R-:W-:-:S02]  /*2360*/  FADD R9, RZ, R9 ;  /* 0x00000009ff097221 */ /* 0x000fc40000000000 */
[-C--:B------:R-:W-:Y:S01]  /*2370*/  FMUL R5, R5, R44.reuse ;  /* 0x0000002c05057220 */ /* 0x080fe20000400000 */
[----:B------:R-:W-:Y:S01]  /*2380*/  FSETP.GT.AND P0, PT, R11, 1, PT ;  /* 0x3f8000000b00780b */ /* 0x000fe20003f04000 */
[----:B------:R-:W-:Y:S02]  /*2390*/  FMUL R44, R9, R44 ;  /* 0x0000002c092c7220 */ /* 0x000fe40000400000 */
[C---:B------:R-:W-:Y:S01]  /*23a0*/  FADD R3, R11.reuse, R5 ;  /* 0x000000050b037221 */ /* 0x040fe20000000000 */
[----:B------:R-:W-:-:S04]  /*23b0*/  FSETP.GEU.AND P0, PT, R11, RZ, !P0 ;  /* 0x000000ff0b00720b */ /* 0x000fc8000470e000 */
[----:B------:R-:W-:-:S04]  /*23c0*/  FSETP.GT.AND P1, PT, R3, 1, PT ;  /* 0x3f8000000300780b */ /* 0x000fc80003f24000 */
[----:B------:R-:W-:Y:S01]  /*23d0*/  FSETP.GEU.AND P1, PT, R5, RZ, !P1 ;  /* 0x000000ff0500720b */ /* 0x000fe20004f2e000 */
[----:B------:R-:W-:-:S12]  /*23e0*/  @!P2 BRA `(.L_x_29) ;  /* 0x000000000088a947 */ /* 0x000fd80003800000 */
[----:B------:R-:W-:Y:S01]  /*23f0*/  HFMA2 R3, -RZ, RZ, 0, 0 ;  /* 0x00000000ff037431 */ /* 0x000fe200000001ff */
[----:B------:R-:W-:Y:S02]  /*2400*/  FSETP.GEU.AND P6, PT, |R7|, 1.0000000116860974231e-07, PT ;  /* 0x33d6bf950700780b */ /* 0x000fe40003fce200 */
[----:B------:R-:W-:-:S11]  /*2410*/  LOP3.LUT R18, R18, 0xfffc, RZ, 0xc0, !PT ;  /* 0x0000fffc12127812 */ /* 0x000fd600078ec0ff */
.L_x_30:
[----:B------:R-:W-:Y:S01]  /*2420*/  @P6 PLOP3.LUT P3, PT, P0, P1, PT, 0x80, 0x8 ;  /* 0x000000000008681c */ /* 0x000fe20000763070 */
[----:B------:R-:W-:Y:S01]  /*2430*/  VIADD R3, R3, 0x4 ;  /* 0x0000000403037836 */ /* 0x000fe20000000000 */
[----:B------:R-:W-:Y:S02]  /*2440*/  @P6 PLOP3.LUT P2, PT, P0, P1, PT, 0x80, 0x8 ;  /* 0x000000000008681c */ /* 0x000fe40000743070 */
[----:B------:R-:W-:-:S04]  /*2450*/  @P6 FSETP.LT.AND P3, PT, R44, R23, P3 ;  /* 0x000000172c00620b */ /* 0x000fc80001f61000 */
[C---:B------:R-:W-:Y:S02]  /*2460*/  @P6 FSEL R23, R44.reuse, R23, P3 ;  /* 0x000000172c176208 */ /* 0x040fe40001800000 */
[----:B------:R-:W-:Y:S02]  /*2470*/  @P6 FSEL R2, R11, R2, P3 ;  /* 0x000000020b026208 */ /* 0x000fe40001800000 */
[----:B------:R-:W-:Y:S02]  /*2480*/  @P6 FSETP.LT.AND P2, PT, R44, R23, P2 ;  /* 0x000000172c00620b */ /* 0x000fe40001741000 */
[----:B------:R-:W-:Y:S02]  /*2490*/  @P6 FSEL R0, R5, R0, P3 ;  /* 0x0000000005006208 */ /* 0x000fe40001800000 */
[----:B------:R-:W-:Y:S02]  /*24a0*/  @P6 SEL R21, R21, 0x1, !P3 ;  /* 0x0000000115156807 */ /* 0x000fe40005800000 */
[----:B------:R-:W-:-:S02]  /*24b0*/  @P6 SEL R6, R17, R6, P3 ;  /* 0x0000000611066207 */ /* 0x000fc40001800000 */
[----:B------:R-:W-:Y:S02]  /*24c0*/  @P6 PLOP3.LUT P3, PT, P0, P1, PT, 0x80, 0x8 ;  /* 0x000000000008681c */ /* 0x000fe40000763070 */
[C---:B------:R-:W-:Y:S02]  /*24d0*/  @P6 FSEL R23, R44.reuse, R23, P2 ;  /* 0x000000172c176208 */ /* 0x040fe40001000000 */
[----:B------:R-:W-:Y:S02]  /*24e0*/  @P6 FSEL R2, R11, R2, P2 ;  /* 0x000000020b026208 */ /* 0x000fe40001000000 */
[----:B------:R-:W-:Y:S02]  /*24f0*/  @P6 FSEL R0, R5, R0, P2 ;  /* 0x0000000005006208 */ /* 0x000fe40001000000 */
[----:B------:R-:W-:Y:S02]  /*2500*/  @P6 SEL R21, R21, 0x1, !P2 ;  /* 0x0000000115156807 */ /* 0x000fe40005000000 */
[----:B------:R-:W-:-:S02]  /*2510*/  @P6 FSETP.LT.AND P3, PT, R44, R23, P3 ;  /* 0x000000172c00620b */ /* 0x000fc40001f61000 */
[----:B------:R-:W-:Y:S02]  /*2520*/  @P6 SEL R6, R17, R6, P2 ;  /* 0x0000000611066207 */ /* 0x000fe40001000000 */
[----:B------:R-:W-:Y:S02]  /*2530*/  @P6 FSEL R23, R44, R23, P3 ;  /* 0x000000172c176208 */ /* 0x000fe40001800000 */
[----:B------:R-:W-:Y:S02]  /*2540*/  @P6 FSEL R2, R11, R2, P3 ;  /* 0x000000020b026208 */ /* 0x000fe40001800000 */
[----:B------:R-:W-:Y:S02]  /*2550*/  @P6 FSEL R0, R5, R0, P3 ;  /* 0x0000000005006208 */ /* 0x000fe40001800000 */
[----:B------:R-:W-:Y:S02]  /*2560*/  @P6 SEL R21, R21, 0x1, !P3 ;  /* 0x0000000115156807 */ /* 0x000fe40005800000 */
[----:B------:R-:W-:-:S02]  /*2570*/  @P6 SEL R6, R17, R6, P3 ;  /* 0x0000000611066207 */ /* 0x000fc40001800000 */
[----:B------:R-:W-:Y:S02]  /*2580*/  ISETP.NE.AND P3, PT, R3, R18, PT ;  /* 0x000000120300720c */ /* 0x000fe40003f65270 */
[----:B------:R-:W-:-:S04]  /*2590*/  @P6 PLOP3.LUT P2, PT, P0, P1, PT, 0x80, 0x8 ;  /* 0x000000000008681c */ /* 0x000fc80000743070 */
[----:B------:R-:W-:-:S04]  /*25a0*/  @P6 FSETP.LT.AND P2, PT, R44, R23, P2 ;  /* 0x000000172c00620b */ /* 0x000fc80001741000 */
[----:B------:R-:W-:Y:S02]  /*25b0*/  @P6 FSEL R23, R44, R23, P2 ;  /* 0x000000172c176208 */ /* 0x000fe40001000000 */
[----:B------:R-:W-:Y:S02]  /*25c0*/  @P6 FSEL R2, R11, R2, P2 ;  /* 0x000000020b026208 */ /* 0x000fe40001000000 */
[----:B------:R-:W-:Y:S02]  /*25d0*/  @P6 FSEL R0, R5, R0, P2 ;  /* 0x0000000005006208 */ /* 0x000fe40001000000 */
[----:B------:R-:W-:Y:S02]  /*25e0*/  @P6 SEL R21, R21, 0x1, !P2 ;  /* 0x0000000115156807 */ /* 0x000fe40005000000 */
[----:B------:R-:W-:Y:S01]  /*25f0*/  @P6 SEL R6, R17, R6, P2 ;  /* 0x0000000611066207 */ /* 0x000fe20001000000 */
[----:B------:R-:W-:Y:S06]  /*2600*/  @P3 BRA `(.L_x_30) ;  /* 0xfffffffc00843947 */ /* 0x000fec000383ffff */
.L_x_29:
[----:B------:R-:W-:Y:S05]  /*2610*/  BSYNC.RECONVERGENT B0 ;  /* 0x0000000000007941 */ /* 0x000fea0003800200 */
.L_x_28:
[----:B------:R-:W-:Y:S04]  /*2620*/  BSSY.RECONVERGENT B0, `(.L_x_31) ;  /* 0x000001b000007945 */ /* 0x000fe80003800200 */
[----:B------:R-:W-:Y:S05]  /*2630*/  @!P5 BRA `(.L_x_32) ;  /* 0x000000000064d947 */ /* 0x000fea0003800000 */
[----:B------:R-:W-:Y:S02]  /*2640*/  FSETP.GEU.AND P3, PT, |R7|, 1.0000000116860974231e-07, PT ;  /* 0x33d6bf950700780b */ /* 0x000fe40003f6e200 */
[----:B------:R-:W-:-:S11]  /*2650*/  ISETP.NE.AND P5, PT, R4, 0x1, PT ;  /* 0x000000010400780c */ /* 0x000fd60003fa5270 */
[----:B------:R-:W-:-:S04]  /*2660*/  @P3 PLOP3.LUT P2, PT, P0, P1, PT, 0x80, 0x8 ;  /* 0x000000000008381c */ /* 0x000fc80000743070 */
[----:B------:R-:W-:-:S04]  /*2670*/  @P3 FSETP.LT.AND P2, PT, R44, R23, P2 ;  /* 0x000000172c00320b */ /* 0x000fc80001741000 */
[----:B------:R-:W-:Y:S02]  /*2680*/  @P3 FSEL R23, R44, R23, P2 ;  /* 0x000000172c173208 */ /* 0x000fe40001000000 */
[----:B------:R-:W-:Y:S02]  /*2690*/  @P3 FSEL R2, R11, R2, P2 ;  /* 0x000000020b023208 */ /* 0x000fe40001000000 */
[----:B------:R-:W-:Y:S02]  /*26a0*/  @P3 FSEL R0, R5, R0, P2 ;  /* 0x0000000005003208 */ /* 0x000fe40001000000 */
[----:B------:R-:W-:Y:S02]  /*26b0*/  @P3 SEL R21, R21, 0x1, !P2 ;  /* 0x0000000115153807 */ /* 0x000fe40005000000 */
[----:B------:R-:W-:Y:S01]  /*26c0*/  @P3 SEL R6, R17, R6, P2 ;  /* 0x0000000611063207 */ /* 0x000fe20001000000 */
[----:B------:R-:W-:Y:S06]  /*26d0*/  @!P5 BRA `(.L_x_32) ;  /* 0x00000000003cd947 */ /* 0x000fec0003800000 */
[----:B------:R-:W-:Y:S02]  /*26e0*/  ISETP.EQ.OR P5, PT, R4, 0x2, !P3 ;  /* 0x000000020400780c */ /* 0x000fe40005fa2670 */
[----:B------:R-:W-:-:S04]  /*26f0*/  @P3 PLOP3.LUT P2, PT, P0, P1, PT, 0x80, 0x8 ;  /* 0x000000000008381c */ /* 0x000fc80000743070 */
[----:B------:R-:W-:-:S04]  /*2700*/  @P3 FSETP.LT.AND P2, PT, R44, R23, P2 ;  /* 0x000000172c00320b */ /* 0x000fc80001741000 */
[C---:B------:R-:W-:Y:S02]  /*2710*/  @P3 FSEL R23, R44.reuse, R23, P2 ;  /* 0x000000172c173208 */ /* 0x040fe40001000000 */
[----:B------:R-:W-:Y:S02]  /*2720*/  @P3 FSEL R0, R5, R0, P2 ;  /* 0x0000000005003208 */ /* 0x000fe40001000000 */
[----:B------:R-:W-:Y:S02]  /*2730*/  @!P5 PLOP3.LUT P0, PT, P0, P1, PT, 0x80, 0x8 ;  /* 0x000000000008d81c */ /* 0x000fe40000703070 */
[----:B------:R-:W-:Y:S02]  /*2740*/  @P3 FSEL R2, R11, R2, P2 ;  /* 0x000000020b023208 */ /* 0x000fe40001000000 */
[----:B------:R-:W-:Y:S02]  /*2750*/  @!P5 FSETP.LT.AND P0, PT, R44, R23, P0 ;  /* 0x000000172c00d20b */ /* 0x000fe40000701000 */
[----:B------:R-:W-:-:S02]  /*2760*/  @P3 SEL R6, R17, R6, P2 ;  /* 0x0000000611063207 */ /* 0x000fc40001000000 */
[----:B------:R-:W-:Y:S02]  /*2770*/  @P3 SEL R21, R21, 0x1, !P2 ;  /* 0x0000000115153807 */ /* 0x000fe40005000000 */
[----:B------:R-:W-:Y:S02]  /*2780*/  @!P5 FSEL R0, R5, R0, P0 ;  /* 0x000000000500d208 */ /* 0x000fe40000000000 */
[----:B------:R-:W-:Y:S02]  /*2790*/  @!P5 FSEL R2, R11, R2, P0 ;  /* 0x000000020b02d208 */ /* 0x000fe40000000000 */
[----:B------:R-:W-:Y:S02]  /*27a0*/  @!P5 FSEL R23, R44, R23, P0 ;  /* 0x000000172c17d208 */ /* 0x000fe40000000000 */
[----:B------:R-:W-:Y:S02]  /*27b0*/  @!P5 SEL R6, R17, R6, P0 ;  /* 0x000000061106d207 */ /* 0x000fe40000000000 */
[----:B------:R-:W-:-:S07]  /*27c0*/  @!P5 SEL R21, R21, 0x1, !P0 ;  /* 0x000000011515d807 */ /* 0x000fce0004000000 */
.L_x_32:
[----:B------:R-:W-:Y:S05]  /*27d0*/  BSYNC.RECONVERGENT B0 ;  /* 0x0000000000007941 */ /* 0x000fea0003800200 */
.L_x_31:
[----:B------:R-:W-:Y:S05]  /*27e0*/  @!P4 BREAK.RELIABLE B1 ;  /* 0x000000000001c942 */ /* 0x000fea0003800100 */
[----:B------:R-:W-:Y:S05]  /*27f0*/  @!P4 BRA `(.L_x_33) ;  /* 0x000000000064c947 */ /* 0x000fea0003800000 */
[----:B------:R-:W-:-:S06]  /*2800*/  LEA R3, R24, R1, 0x2 ;  /* 0x0000000118037211 */ /* 0x000fcc00078e10ff */
[----:B------:R-:W5:Y:S01]  /*2810*/  LDL R3, [R3+-0x4] ;  /* 0xfffffc0003037983 */ /* 0x000f620000100800 */
[----:B------:R-:W-:Y:S01]  /*2820*/  IADD3 R24, PT, PT, R24, -0x1, RZ ;  /* 0xffffffff18187810 */ /* 0x000fe20007ffe0ff */
[----:B------:R-:W-:Y:S06]  /*2830*/  BRA `(.L_x_34) ;  /* 0x00000000004c7947 */ /* 0x000fec0003800000 */
.L_x_24:
[----:B------:R-:W2:Y:S04]  /*2840*/  LDG.E.U8 R8, desc[UR6][R4.64+0x1e] ;  /* 0x00001e0604087981 */ /* 0x000ea8000c1e1100 */
[----:B------:R-:W3:Y:S01]  /*2850*/  LDG.E R9, desc[UR6][R4.64+0x18] ;  /* 0x0000180604097981 */ /* 0x000ee2000c1e1900 */
[----:B--2---:R-:W-:-:S06]  /*2860*/  IMAD R8, R8, 0x4, R35 ;  /* 0x0000000408087824 */ /* 0x004fcc00078e0223 */
[----:B------:R-:W2:Y:S01]  /*2870*/  LDL R8, [R8] ;  /* 0x0000000008087983 */ /* 0x000ea20000100800 */
[----:B------:R-:W-:Y:S02]  /*2880*/  IADD3 R7, PT, PT, R3, 0x1, RZ ;  /* 0x0000000103077810 */ /* 0x000fe40007ffe0ff */
[C---:B------:R-:W-:Y:S01]  /*2890*/  LEA R10, R24.reuse, R1, 0x2 ;  /* 0x00000001180a7211 */ /* 0x040fe200078e10ff */
[----:B------:R-:W-:Y:S01]  /*28a0*/  VIADD R24, R24, 0x1 ;  /* 0x0000000118187836 */ /* 0x000fe20000000000 */
[----:B--2---:R-:W-:-:S13]  /*28b0*/  ISETP.NE.AND P0, PT, R8, RZ, PT ;  /* 0x000000ff0800720c */ /* 0x004fda0003f05270 */
[----:B------:R0:W-:Y:S04]  /*28c0*/  @P0 STL [R10], R7 ;  /* 0x000000070a000387 */ /* 0x0001e80000100800 */
[----:B---3--:R0:W-:Y:S01]  /*28d0*/  @!P0 STL [R10], R9 ;  /* 0x000000090a008387 */ /* 0x0081e20000100800 */
[----:B------:R-:W-:Y:S02]  /*28e0*/  @P0 MOV R3, R9 ;  /* 0x0000000900030202 */ /* 0x000fe40000000f00 */
[----:B------:R-:W-:Y:S01]  /*28f0*/  @!P0 MOV R3, R7 ;  /* 0x0000000700038202 */ /* 0x000fe20000000f00 */
[----:B------:R-:W-:Y:S06]  /*2900*/  BRA `(.L_x_34) ;  /* 0x0000000000187947 */ /* 0x000fec0003800000 */
.L_x_23:
[----:B------:R-:W-:-:S13]  /*2910*/  ISETP.NE.AND P0, PT, R24, RZ, PT ;  /* 0x000000ff1800720c */ /* 0x000fda0003f05270 */
[----:B------:R-:W-:Y:S05]  /*2920*/  @!P0 BREAK.RELIABLE B1 ;  /* 0x0000000000018942 */ /* 0x000fea0003800100 */
[----:B------:R-:W-:Y:S05]  /*2930*/  @!P0 BRA `(.L_x_33) ;  /* 0x0000000000148947 */ /* 0x000fea0003800000 */
[----:B------:R-:W-:-:S06]  /*2940*/  IMAD R3, R24, 0x4, R1 ;  /* 0x0000000418037824 */ /* 0x000fcc00078e0201 */
[----:B------:R-:W5:Y:S01]  /*2950*/  LDL R3, [R3+-0x4] ;  /* 0xfffffc0003037983 */ /* 0x000f620000100800 */
[----:B------:R-:W-:-:S07]  /*2960*/  IADD3 R24, PT, PT, R24, -0x1, RZ ;  /* 0xffffffff18187810 */ /* 0x000fce0007ffe0ff */
.L_x_34:
[----:B------:R-:W-:Y:S05]  /*2970*/  BSYNC.RELIABLE B1 ;  /* 0x0000000000017941 */ /* 0x000fea0003800100 */
.L_x_22:
[----:B------:R-:W-:Y:S05]  /*2980*/  BRA `(.L_x_35) ;  /* 0xfffffff000887947 */ /* 0x000fea000383ffff */
.L_x_33:
[----:B------:R-:W-:Y:S05]  /*2990*/  BSYNC.RECONVERGENT B2 ;  /* 0x0000000000027941 */ /* 0x000fea0003800200 */
.L_x_21:
[----:B------:R-:W-:Y:S05]  /*29a0*/  WARPSYNC.ALL ;  /* 0x0000000000007948 */ /* 0x000fea0003800000 */
[----:B------:R-:W-:Y:S01]  /*29b0*/  ISETP.NE.AND P0, PT, R21, 0x1, PT ;  /* 0x000000011500780c */ /* 0x000fe20003f05270 */
[----:B------:R-:W-:Y:S01]  /*29c0*/  BSSY.RECONVERGENT B3, `(.L_x_36) ;  /* 0x0000406000037945 */ /* 0x000fe20003800200 */
[----:B------:R-:W-:Y:S02]  /*29d0*/  HFMA2 R5, -RZ, RZ, 0, 0 ;  /* 0x00000000ff057431 */ /* 0x000fe400000001ff */
[----:B------:R-:W-:Y:S01]  /*29e0*/  IMAD.MOV.U32 R7, RZ, RZ, RZ ;  /* 0x000000ffff077224 */ /* 0x000fe200078e00ff */
[----:B------:R-:W-:-:S08]  /*29f0*/  MOV R9, RZ ;  /* 0x000000ff00097202 */ /* 0x000fd00000000f00 */
[----:B------:R-:W-:Y:S05]  /*2a00*/  @P0 BRA `(.L_x_37) ;  /* 0x0000004000040947 */ /* 0x000fea0003800000 */
[----:B------:R-:W0:Y:S08]  /*2a10*/  LDC.64 R10, c[0x0][0x388] ;  /* 0x0000e200ff0a7b82 */ /* 0x000e300000000a00 */
[----:B------:R-:W1:Y:S01]  /*2a20*/  LDC.64 R22, c[0x0][0x390] ;  /* 0x0000e400ff167b82 */ /* 0x000e620000000a00 */
[----:B0-----:R-:W-:-:S05]  /*2a30*/  IMAD.WIDE R10, R6, 0x4c, R10 ;  /* 0x0000004c060a7825 */ /* 0x001fca00078e020a */
[----:B------:R-:W1:Y:S02]  /*2a40*/  LDG.E R3, desc[UR6][R10.64+0x48] ;  /* 0x000048060a037981 */ /* 0x000e64000c1e1900 */
[----:B-1----:R-:W-:-:S05]  /*2a50*/  IMAD.WIDE R22, R3, 0x20, R22 ;  /* 0x0000002003167825 */ /* 0x002fca00078e0216 */
[----:B------:R-:W2:Y:S01]  /*2a60*/  LDG.E R3, desc[UR6][R22.64+0x10] ;  /* 0x0000100616037981 */ /* 0x000ea2000c1e1900 */
[----:B------:R-:W-:Y:S01]  /*2a70*/  BSSY.RECONVERGENT B2, `(.L_x_38) ;  /* 0x00003f7000027945 */ /* 0x000fe20003800200 */
[----:B--2---:R-:W-:-:S13]  /*2a80*/  FSETP.GEU.AND P0, PT, R3, 1, PT ;  /* 0x3f8000000300780b */ /* 0x004fda0003f0e000 */
[----:B------:R-:W-:Y:S05]  /*2a90*/  @P0 BRA `(.L_x_39) ;  /* 0x0000003c00d00947 */ /* 0x000fea0003800000 */
[----:B------:R-:W2:Y:S04]  /*2aa0*/  LDG.E R7, desc[UR6][R22.64+0xc] ;  /* 0x00000c0616077981 */ /* 0x000ea8000c1e1900 */
[----:B------:R-:W3:Y:S04]  /*2ab0*/  LDG.E R39, desc[UR6][R10.64+0xc] ;  /* 0x00000c060a277981 */ /* 0x000ee8000c1e1900 */
[----:B------:R-:W4:Y:S04]  /*2ac0*/  LDG.E R41, desc[UR6][R10.64+0x10] ;  /* 0x000010060a297981 */ /* 0x000f28000c1e1900 */
[----:B------:R-:W5:Y:S04]  /*2ad0*/  LDG.E R43, desc[UR6][R10.64+0x14] ;  /* 0x000014060a2b7981 */ /* 0x000f68000c1e1900 */
        /* <DEDUP_REMOVED lines=14> */
[----:B------:R0:W5:Y:S01]  /*2bc0*/  LDG.E R13, desc[UR6][R10.64+0x44] ;  /* 0x000044060a0d7981 */ /* 0x000162000c1e1900 */
[----:B------:R-:W1:Y:S08]  /*2bd0*/  F2F.F64.F32 R8, R2 ;  /* 0x0000000200087310 */ /* 0x000e700000201800 */
[----:B------:R-:W0:Y:S01]  /*2be0*/  F2F.F64.F32 R4, R0 ;  /* 0x0000000000047310 */ /* 0x000e220000201800 */
[----:B-1----:R-:W-:-:S08]  /*2bf0*/  DADD R8, -R8, 1 ;  /* 0x3ff0000008087429 */ /* 0x002fd00000000100 */
[----:B0-----:R-:W-:-:S10]  /*2c00*/  DADD R4, R8, -R4 ;  /* 0x0000000008047229 */ /* 0x001fd40000000804 */
[----:B------:R-:W0:Y:S01]  /*2c10*/  F2F.F32.F64 R5, R4 ;  /* 0x0000000400057310 */ /* 0x000e220000301000 */
[----:B------:R-:W-:Y:S01]  /*2c20*/  BSSY.RECONVERGENT B4, `(.L_x_40) ;  /* 0x000001e000047945 */ /* 0x000fe20003800200 */
[----:B--2---:R-:W-:-:S04]  /*2c30*/  IADD3 R9, PT, PT, R7, 0x1800000, RZ ;  /* 0x0180000007097810 */ /* 0x004fc80007ffe0ff */
[----:B------:R-:W-:-:S04]  /*2c40*/  LOP3.LUT R9, R9, 0x7f800000, RZ, 0xc0, !PT ;  /* 0x7f80000009097812 */ /* 0x000fc800078ec0ff */
[----:B------:R-:W-:Y:S01]  /*2c50*/  ISETP.GT.U32.AND P0, PT, R9, 0x1ffffff, PT ;  /* 0x01ffffff0900780c */ /* 0x000fe20003f04070 */
[-C--:B---3--:R-:W-:Y:S01]  /*2c60*/  FMUL R8, R39, R2.reuse ;  /* 0x0000000227087220 */ /* 0x088fe20000400000 */
[-C--:B----4-:R-:W-:Y:S01]  /*2c70*/  FMUL R41, R41, R2.reuse ;  /* 0x0000000229297220 */ /* 0x090fe20000400000 */
[-C--:B-----5:R-:W-:Y:S01]  /*2c80*/  FMUL R43, R43, R2.reuse ;  /* 0x000000022b2b7220 */ /* 0x0a0fe20000400000 */
[-C--:B------:R-:W-:Y:S01]  /*2c90*/  FMUL R10, R21, R2.reuse ;  /* 0x00000002150a7220 */ /* 0x080fe20000400000 */
[-C--:B------:R-:W-:Y:S01]  /*2ca0*/  FMUL R25, R25, R2.reuse ;  /* 0x0000000219197220 */ /* 0x080fe20000400000 */
[----:B------:R-:W-:Y:S01]  /*2cb0*/  FMUL R19, R19, R2 ;  /* 0x0000000213137220 */ /* 0x000fe20000400000 */
[C---:B0-----:R-:W-:Y:S01]  /*2cc0*/  FFMA R8, R5.reuse, R24, R8 ;  /* 0x0000001805087223 */ /* 0x041fe20000000008 */
[C---:B------:R-:W-:Y:S01]  /*2cd0*/  FFMA R20, R5.reuse, R20, R41 ;  /* 0x0000001405147223 */ /* 0x040fe20000000029 */
[C---:B------:R-:W-:Y:S01]  /*2ce0*/  FFMA R18, R5.reuse, R18, R43 ;  /* 0x0000001205127223 */ /* 0x040fe2000000002b */
[C---:B------:R-:W-:Y:S01]  /*2cf0*/  FFMA R2, R5.reuse, R16, R10 ;  /* 0x0000001005027223 */ /* 0x040fe2000000000a */
[C---:B------:R-:W-:Y:S01]  /*2d00*/  FFMA R14, R5.reuse, R14, R25 ;  /* 0x0000000e050e7223 */ /* 0x040fe20000000019 */
[----:B------:R-:W-:Y:S01]  /*2d10*/  FFMA R12, R5, R12, R19 ;  /* 0x0000000c050c7223 */ /* 0x000fe20000000013 */
[-C--:B------:R-:W-:Y:S01]  /*2d20*/  FFMA R34, R27, R0.reuse, R8 ;  /* 0x000000001b227223 */ /* 0x080fe20000000008 */
[-C--:B------:R-:W-:Y:S01]  /*2d30*/  FFMA R32, R17, R0.reuse, R20 ;  /* 0x0000000011207223 */ /* 0x080fe20000000014 */
[-C--:B------:R-:W-:Y:S01]  /*2d40*/  FFMA R33, R33, R0.reuse, R18 ;  /* 0x0000000021217223 */ /* 0x080fe20000000012 */
[-C--:B------:R-:W-:Y:S01]  /*2d50*/  FFMA R2, R15, R0.reuse, R2 ;  /* 0x000000000f027223 */ /* 0x080fe20000000002 */
[-C--:B------:R-:W-:Y:S01]  /*2d60*/  FFMA R3, R3, R0.reuse, R14 ;  /* 0x0000000003037223 */ /* 0x080fe2000000000e */
[----:B------:R-:W-:Y:S01]  /*2d70*/  FFMA R0, R13, R0, R12 ;  /* 0x000000000d007223 */ /* 0x000fe2000000000c */
[----:B------:R-:W-:Y:S06]  /*2d80*/  @P0 BRA `(.L_x_41) ;  /* 0x00000000000c0947 */ /* 0x000fec0003800000 */
[----:B------:R-:W-:-:S07]  /*2d90*/  MOV R38, 0x2db0 ;  /* 0x00002db000267802 */ /* 0x000fce0000000f00 */
[----:B------:R-:W-:Y:S05]  /*2da0*/  CALL.REL.NOINC `($__internal_1_$__cuda_sm20_rcp_rn_f32_slowpath) ;  /* 0x0000004000007944 */ /* 0x000fea0003c00000 */
[----:B------:R-:W-:Y:S05]  /*2db0*/  BRA `(.L_x_42) ;  /* 0x0000000000107947 */ /* 0x000fea0003800000 */
.L_x_41:
[----:B------:R-:W0:Y:S02]  /*2dc0*/  MUFU.RCP R44, R7 ;  /* 0x00000007002c7308 */ /* 0x000e240000001000 */
[----:B0-----:R-:W-:-:S04]  /*2dd0*/  FFMA R4, R7, R44, -1 ;  /* 0xbf80000007047423 */ /* 0x001fc8000000002c */
[----:B------:R-:W-:-:S04]  /*2de0*/  FADD.FTZ R5, -R4, -RZ ;  /* 0x800000ff04057221 */ /* 0x000fc80000010100 */
[----:B------:R-:W-:-:S07]  /*2df0*/  FFMA R44, R44, R5, R44 ;  /* 0x000000052c2c7223 */ /* 0x000fce000000002c */
.L_x_42:
[----:B------:R-:W-:Y:S05]  /*2e00*/  BSYNC.RECONVERGENT B4 ;  /* 0x0000000000047941 */ /* 0x000fea0003800200 */
.L_x_40:
[----:B------:R-:W-:Y:S01]  /*2e10*/  FMUL R4, R30, R3 ;  /* 0x000000031e047220 */ /* 0x000fe20000400000 */
[----:B------:R-:W-:Y:S01]  /*2e20*/  HFMA2 R25, -RZ, RZ, 1.9609375, 0 ;  /* 0x3fd80000ff197431 */ /* 0x000fe200000001ff */
[----:B------:R-:W-:Y:S01]  /*2e30*/  MOV R24, 0x0 ;  /* 0x0000000000187802 */ /* 0x000fe20000000f00 */
[----:B------:R-:W-:Y:S01]  /*2e40*/  BSSY.RECONVERGENT B0, `(.L_x_43) ;  /* 0x0000021000007945 */ /* 0x000fe20003800200 */
[----:B------:R-:W-:-:S04]  /*2e50*/  FFMA R4, R31, R2, R4 ;  /* 0x000000021f047223 */ /* 0x000fc80000000004 */
[----:B------:R-:W-:-:S04]  /*2e60*/  FFMA R4, R29, R0, R4 ;  /* 0x000000001d047223 */ /* 0x000fc80000000004 */
[----:B------:R-:W-:Y:S01]  /*2e70*/  FADD R5, RZ, R4 ;  /* 0x00000004ff057221 */ /* 0x000fe20000000000 */
[----:B------:R-:W-:-:S03]  /*2e80*/  FMUL R4, R44, R44 ;  /* 0x0000002c2c047220 */ /* 0x000fc60000400000 */
[----:B------:R-:W-:Y:S01]  /*2e90*/  FMUL R7, R5, R5 ;  /* 0x0000000505077220 */ /* 0x000fe20000400000 */
[----:B------:R-:W-:Y:S08]  /*2ea0*/  F2F.F64.F32 R8, R4 ;  /* 0x0000000400087310 */ /* 0x000ff00000201800 */
[----:B------:R-:W0:Y:S02]  /*2eb0*/  F2F.F64.F32 R10, R7 ;  /* 0x00000007000a7310 */ /* 0x000e240000201800 */
[----:B0-----:R-:W-:-:S08]  /*2ec0*/  DADD R10, -R10, 1 ;  /* 0x3ff000000a0a7429 */ /* 0x001fd00000000100 */
[----:B------:R-:W-:-:S06]  /*2ed0*/  DMUL R8, R8, R10 ;  /* 0x0000000a08087228 */ /* 0x000fcc0000000000 */
[----:B------:R-:W0:Y:S08]  /*2ee0*/  F2F.F32.F64 R16, R8 ;  /* 0x0000000800107310 */ /* 0x000e300000301000 */
[----:B0-----:R-:W0:Y:S02]  /*2ef0*/  F2F.F64.F32 R14, R16 ;  /* 0x00000010000e7310 */ /* 0x001e240000201800 */
[----:B0-----:R-:W-:-:S06]  /*2f00*/  DADD R14, -R14, 1 ;  /* 0x3ff000000e0e7429 */ /* 0x001fcc0000000100 */
[----:B------:R-:W0:Y:S04]  /*2f10*/  MUFU.RSQ64H R11, R15 ;  /* 0x0000000f000b7308 */ /* 0x000e280000001c00 */
[----:B------:R-:W-:-:S05]  /*2f20*/  VIADD R10, R15, 0xfcb00000 ;  /* 0xfcb000000f0a7836 */ /* 0x000fca0000000000 */
[----:B------:R-:W-:Y:S01]  /*2f30*/  ISETP.GE.U32.AND P0, PT, R10, 0x7ca00000, PT ;  /* 0x7ca000000a00780c */ /* 0x000fe20003f06070 */
[----:B0-----:R-:W-:-:S08]  /*2f40*/  DMUL R12, R10, R10 ;  /* 0x0000000a0a0c7228 */ /* 0x001fd00000000000 */
[----:B------:R-:W-:-:S08]  /*2f50*/  DFMA R12, R14, -R12, 1 ;  /* 0x3ff000000e0c742b */ /* 0x000fd0000000080c */
[----:B------:R-:W-:Y:S02]  /*2f60*/  DFMA R24, R12, R24, 0.5 ;  /* 0x3fe000000c18742b */ /* 0x000fe40000000018 */
[----:B------:R-:W-:-:S08]  /*2f70*/  DMUL R12, R10, R12 ;  /* 0x0000000c0a0c7228 */ /* 0x000fd00000000000 */
[----:B------:R-:W-:-:S08]  /*2f80*/  DFMA R24, R24, R12, R10 ;  /* 0x0000000c1818722b */ /* 0x000fd0000000000a */
[----:B------:R-:W-:Y:S02]  /*2f90*/  DMUL R8, R14, R24 ;  /* 0x000000180e087228 */ /* 0x000fe40000000000 */
[----:B------:R-:W-:Y:S01]  /*2fa0*/  VIADD R13, R25, 0xfff00000 ;  /* 0xfff00000190d7836 */ /* 0x000fe20000000000 */
[----:B------:R-:W-:-:S05]  /*2fb0*/  MOV R12, R24 ;  /* 0x00000018000c7202 */ /* 0x000fca0000000f00 */
[----:B------:R-:W-:-:S08]  /*2fc0*/  DFMA R16, R8, -R8, R14 ;  /* 0x800000080810722b */ /* 0x000fd0000000000e */
[----:B------:R-:W-:Y:S01]  /*2fd0*/  DFMA R18, R16, R12, R8 ;  /* 0x0000000c1012722b */ /* 0x000fe20000000008 */
[----:B------:R-:W-:Y:S10]  /*2fe0*/  @!P0 BRA `(.L_x_44) ;  /* 0x0000000000188947 */ /* 0x000ff40003800000 */
[----:B------:R-:W-:Y:S01]  /*2ff0*/  MOV R12, R16 ;  /* 0x00000010000c7202 */ /* 0x000fe20000000f00 */
[----:B------:R-:W-:Y:S01]  /*3000*/  IMAD.MOV.U32 R11, RZ, RZ, R17 ;  /* 0x000000ffff0b7224 */ /* 0x000fe200078e0011 */
[----:B------:R-:W-:Y:S02]  /*3010*/  MOV R25, R13 ;  /* 0x0000000d00197202 */ /* 0x000fe40000000f00 */
[----:B------:R-:W-:-:S07]  /*3020*/  MOV R16, 0x3040 ;  /* 0x0000304000107802 */ /* 0x000fce0000000f00 */
[----:B------:R-:W-:Y:S05]  /*3030*/  CALL.REL.NOINC `($__internal_0_$__cuda_sm20_dsqrt_rn_f64_mediumpath_v1) ;  /* 0x0000003800a87944 */ /* 0x000fea0003c00000 */
[----:B------:R-:W-:-:S07]  /*3040*/  MOV R18, R10 ;  /* 0x0000000a00127202 */ /* 0x000fce0000000f00 */
.L_x_44:
[----:B------:R-:W-:Y:S05]  /*3050*/  BSYNC.RECONVERGENT B0 ;  /* 0x0000000000007941 */ /* 0x000fea0003800200 */
.L_x_43:
[----:B------:R-:W0:Y:S01]  /*3060*/  F2F.F32.F64 R18, R18 ;  /* 0x0000001200127310 */ /* 0x000e220000301000 */
[----:B------:R-:W-:Y:S01]  /*3070*/  BSSY.RECONVERGENT B4, `(.L_x_45) ;  /* 0x0000017000047945 */ /* 0x000fe20003800200 */
[----:B0-----:R-:W-:-:S04]  /*3080*/  FFMA R5, -R5, R44, -R18 ;  /* 0x0000002c05057223 */ /* 0x001fc80000000912 */
[-C--:B------:R-:W-:Y:S01]  /*3090*/  FMUL R2, R2, R5.reuse ;  /* 0x0000000502027220 */ /* 0x080fe20000400000 */
[-C--:B------:R-:W-:Y:S01]  /*30a0*/  FMUL R7, R3, R5.reuse ;  /* 0x0000000503077220 */ /* 0x080fe20000400000 */
[-C--:B------:R-:W-:Y:S01]  /*30b0*/  FMUL R0, R0, R5.reuse ;  /* 0x0000000500007220 */ /* 0x080fe20000400000 */
[----:B------:R-:W-:Y:S01]  /*30c0*/  FMUL R3, RZ, R5 ;  /* 0x00000005ff037220 */ /* 0x000fe20000400000 */
[-C--:B------:R-:W-:Y:S01]  /*30d0*/  FFMA R31, R31, R44.reuse, R2 ;  /* 0x0000002c1f1f7223 */ /* 0x080fe20000000002 */
[-C--:B------:R-:W-:Y:S01]  /*30e0*/  FFMA R30, R30, R44.reuse, R7 ;  /* 0x0000002c1e1e7223 */ /* 0x080fe20000000007 */
[-C--:B------:R-:W-:Y:S01]  /*30f0*/  FFMA R29, R29, R44.reuse, R0 ;  /* 0x0000002c1d1d7223 */ /* 0x080fe20000000000 */
[----:B------:R-:W-:Y:S01]  /*3100*/  FFMA R28, RZ, R44, R3 ;  /* 0x0000002cff1c7223 */ /* 0x000fe20000000003 */
[----:B------:R-:W-:-:S05]  /*3110*/  VIADD R2, R31, 0x1800000 ;  /* 0x018000001f027836 */ /* 0x000fca0000000000 */
        /* <DEDUP_REMOVED lines=8> */
.L_x_46:
[----:B------:R-:W0:Y:S02]  /*31a0*/  MUFU.RCP R0, R31 ;  /* 0x0000001f00007308 */ /* 0x000e240000001000 */
[----:B0-----:R-:W-:-:S04]  /*31b0*/  FFMA R2, R31, R0, -1 ;  /* 0xbf8000001f027423 */ /* 0x001fc80000000000 */
[----:B------:R-:W-:-:S04]  /*31c0*/  FADD.FTZ R27, -R2, -RZ ;  /* 0x800000ff021b7221 */ /* 0x000fc80000010100 */
[----:B------:R-:W-:-:S07]  /*31d0*/  FFMA R27, R0, R27, R0 ;  /* 0x0000001b001b7223 */ /* 0x000fce0000000000 */
.L_x_47:
[----:B------:R-:W-:Y:S05]  /*31e0*/  BSYNC.RECONVERGENT B4 ;  /* 0x0000000000047941 */ /* 0x000fea0003800200 */
.L_x_45:
[----:B------:R-:W-:Y:S01]  /*31f0*/  VIADD R0, R30, 0x1800000 ;  /* 0x018000001e007836 */ /* 0x000fe20000000000 */
[----:B------:R-:W-:Y:S04]  /*3200*/  BSSY.RECONVERGENT B4, `(.L_x_48) ;  /* 0x000000d000047945 */ /* 0x000fe80003800200 */
        /* <DEDUP_REMOVED lines=8> */
.L_x_49:
[----:B------:R-:W0:Y:S02]  /*3290*/  MUFU.RCP R3, R30 ;  /* 0x0000001e00037308 */ /* 0x000e240000001000 */
[----:B0-----:R-:W-:-:S04]  /*32a0*/  FFMA R0, R30, R3, -1 ;  /* 0xbf8000001e007423 */ /* 0x001fc80000000003 */
[----:B------:R-:W-:-:S04]  /*32b0*/  FADD.FTZ R0, -R0, -RZ ;  /* 0x800000ff00007221 */ /* 0x000fc80000010100 */
[----:B------:R-:W-:-:S07]  /*32c0*/  FFMA R26, R3, R0, R3 ;  /* 0x00000000031a7223 */ /* 0x000fce0000000003 */
.L_x_50:
[----:B------:R-:W-:Y:S05]  /*32d0*/  BSYNC.RECONVERGENT B4 ;  /* 0x0000000000047941 */ /* 0x000fea0003800200 */
.L_x_48:
        /* <DEDUP_REMOVED lines=10> */
.L_x_52:
[----:B------:R-:W0:Y:S02]  /*3380*/  MUFU.RCP R0, R29 ;  /* 0x0000001d00007308 */ /* 0x000e240000001000 */
[----:B0-----:R-:W-:-:S04]  /*3390*/  FFMA R2, R29, R0, -1 ;  /* 0xbf8000001d027423 */ /* 0x001fc80000000000 */
[----:B------:R-:W-:-:S04]  /*33a0*/  FADD.FTZ R25, -R2, -RZ ;  /* 0x800000ff02197221 */ /* 0x000fc80000010100 */
[----:B------:R-:W-:-:S07]  /*33b0*/  FFMA R25, R0, R25, R0 ;  /* 0x0000001900197223 */ /* 0x000fce0000000000 */
.L_x_53:
[----:B------:R-:W-:Y:S05]  /*33c0*/  BSYNC.RECONVERGENT B4 ;  /* 0x0000000000047941 */ /* 0x000fea0003800200 */
.L_x_51:
[----:B------:R-:W-:Y:S01]  /*33d0*/  FSETP.GEU.AND P0, PT, R27, RZ, PT ;  /* 0x000000ff1b00720b */ /* 0x000fe20003f0e000 */
[----:B------:R-:W-:Y:S01]  /*33e0*/  HFMA2 R4, -RZ, RZ, 14.1875, -0.0015869140625 ;  /* 0x4b189680ff047431 */ /* 0x000fe200000001ff */
[----:B------:R-:W-:Y:S01]  /*33f0*/  FSETP.GEU.AND P1, PT, R26, RZ, PT ;  /* 0x000000ff1a00720b */ /* 0x000fe20003f2e000 */
[----:B------:R-:W-:Y:S01]  /*3400*/  BSSY.RECONVERGENT B5, `(.L_x_54) ;  /* 0x0000164000057945 */ /* 0x000fe20003800200 */
[----:B------:R-:W-:Y:S01]  /*3410*/  FSETP.GEU.AND P2, PT, R25, RZ, PT ;  /* 0x000000ff1900720b */ /* 0x000fe20003f4e000 */
[----:B------:R-:W-:Y:S01]  /*3420*/  IMAD.MOV.U32 R5, RZ, RZ, RZ ;  /* 0x000000ffff057224 */ /* 0x000fe200078e00ff */
[----:B------:R-:W-:Y:S02]  /*3430*/  SEL R8, RZ, 0x1, P0 ;  /* 0x00000001ff087807 */ /* 0x000fe40000000000 */
[----:B------:R-:W-:Y:S02]  /*3440*/  CS2R R2, SRZ ;  /* 0x0000000000027805 */ /* 0x000fe4000001ff00 */
[----:B------:R-:W-:Y:S01]  /*3450*/  SEL R9, RZ, 0x1, P1 ;  /* 0x00000001ff097807 */ /* 0x000fe20000800000 */
[----:B------:R-:W-:Y:S01]  /*3460*/  IMAD.MOV.U32 R0, RZ, RZ, RZ ;  /* 0x000000ffff007224 */ /* 0x000fe200078e00ff */
[----:B------:R-:W-:-:S02]  /*3470*/  SEL R10, RZ, 0x1, P2 ;  /* 0x00000001ff0a7807 */ /* 0x000fc40001000000 */
[----:B------:R-:W-:Y:S01]  /*3480*/  MOV R7, RZ ;  /* 0x000000ff00077202 */ /* 0x000fe20000000f00 */
[----:B------:R0:W-:Y:S04]  /*3490*/  STL.64 [R1+0x100], R8 ;  /* 0x0001000801007387 */ /* 0x0001e80000100a00 */
[----:B------:R0:W-:Y:S02]  /*34a0*/  STL [R1+0x108], R10 ;  /* 0x0001080a01007387 */ /* 0x0001e40000100800 */
.L_x_78:
        /* <DEDUP_REMOVED lines=10> */
[-C--:B------:R-:W-:Y:S02]  /*3550*/  IADD3.X R17, PT, PT, RZ, R9.reuse, RZ, P1, !PT ;  /* 0x00000009ff117210 */ /* 0x080fe40000ffe4ff */
[----:B------:R-:W-:-:S02]  /*3560*/  SEL R13, R19, R9, !P2 ;  /* 0x00000009130d7207 */ /* 0x000fc40005000000 */
        /* <DEDUP_REMOVED lines=29> */
[----:B------:R-:W-:Y:S01]  /*3740*/  FSETP.GT.AND P0, PT, R39, R20, PT ;  /* 0x000000142700720b */ /* 0x000fe20003f04000 */
[C---:B--2---:R-:W-:Y:S01]  /*3750*/  FADD R14, -R33.reuse, R12 ;  /* 0x0000000c210e7221 */ /* 0x044fe20000000100 */
[----:B---3--:R-:W-:-:S03]  /*3760*/  FADD R18, -R33, R10 ;  /* 0x0000000a21127221 */ /* 0x008fc60000000100 */
[-C--:B------:R-:W-:Y:S01]  /*3770*/  FMUL R16, R14, R25.reuse ;  /* 0x000000190e107220 */ /* 0x080fe20000400000 */
[----:B------:R-:W-:Y:S01]  /*3780*/  FSEL R14, R39, R20, P0 ;  /* 0x00000014270e7208 */ /* 0x000fe20000000000 */
[----:B------:R-:W-:-:S03]  /*3790*/  FMUL R18, R18, R25 ;  /* 0x0000001912127220 */ /* 0x000fc60000400000 */
        /* <DEDUP_REMOVED lines=9> */
[----:B------:R0:W5:Y:S01]  /*3830*/  LDG.E R21, desc[UR6][R8.64+0x18] ;  /* 0x0000180608157981 */ /* 0x000162000c1e1900 */
[----:B------:R-:W-:Y:S01]  /*3840*/  PRMT R7, R24, 0x9910, RZ ;  /* 0x0000991018077816 */ /* 0x000fe200000000ff */
[----:B------:R-:W-:Y:S03]  /*3850*/  BSSY.RECONVERGENT B6, `(.L_x_58) ;  /* 0x00000ad000067945 */ /* 0x000fe60003800200 */
[----:B------:R-:W-:-:S13]  /*3860*/  ISETP.NE.AND P0, PT, R7, 0x1, PT ;  /* 0x000000010700780c */ /* 0x000fda0003f05270 */
[----:B0-----:R-:W-:Y:S05]  /*3870*/  @!P0 BRA `(.L_x_59) ;  /* 0x0000000800a88947 */ /* 0x001fea0003800000 */
[----:B------:R-:W-:-:S07]  /*3880*/  HFMA2 R20, -RZ, RZ, 0, 0 ;  /* 0x00000000ff147431 */ /* 0x000fce00000001ff */
.L_x_70:
[----:B-----5:R-:W-:Y:S01]  /*3890*/  ISETP.NE.AND P1, PT, R21, R6, PT ;  /* 0x000000061500720c */ /* 0x020fe20003f25270 */
[----:B------:R-:W-:-:S12]  /*38a0*/  BSSY.RECONVERGENT B7, `(.L_x_60) ;  /* 0x0000051000077945 */ /* 0x000fd80003800200 */
[----:B------:R-:W-:Y:S05]  /*38b0*/  @!P1 BRA `(.L_x_61) ;  /* 0x00000004003c9947 */ /* 0x000fea0003800000 */
[----:B------:R-:W0:Y:S02]  /*38c0*/  LDC.64 R38, c[0x0][0x388] ;  /* 0x0000e200ff267b82 */ /* 0x000e240000000a00 */
[----:B0-----:R-:W-:-:S05]  /*38d0*/  IMAD.WIDE R38, R21, 0x4c, R38 ;  /* 0x0000004c15267825 */ /* 0x001fca00078e0226 */
[----:B------:R-:W2:Y:S04]  /*38e0*/  LDG.E R16, desc[UR6][R38.64+0x8] ;  /* 0x0000080626107981 */ /* 0x000ea8000c1e1900 */
[----:B------:R-:W2:Y:S04]  /*38f0*/  LDG.E R11, desc[UR6][R38.64+0x20] ;  /* 0x00002006260b7981 */ /* 0x000ea8000c1e1900 */
[----:B------:R-:W3:Y:S04]  /*3900*/  LDG.E R45, desc[UR6][R38.64] ;  /* 0x00000006262d7981 */ /* 0x000ee8000c1e1900 */
[----:B------:R-:W3:Y:S04]  /*3910*/  LDG.E R10, desc[UR6][R38.64+0x18] ;  /* 0x00001806260a7981 */ /* 0x000ee8000c1e1900 */
[----:B------:R-:W4:Y:S04]  /*3920*/  LDG.E R19, desc[UR6][R38.64+0x4] ;  /* 0x0000040626137981 */ /* 0x000f28000c1e1900 */
[----:B------:R-:W4:Y:S04]  /*3930*/  LDG.E R12, desc[UR6][R38.64+0x1c] ;  /* 0x00001c06260c7981 */ /* 0x000f28000c1e1900 */
[----:B------:R-:W5:Y:S04]  /*3940*/  LDG.E R8, desc[UR6][R38.64+0x10] ;  /* 0x0000100626087981 */ /* 0x000f68000c1e1900 */
[----:B------:R-:W5:Y:S04]  /*3950*/  LDG.E R14, desc[UR6][R38.64+0xc] ;  /* 0x00000c06260e7981 */ /* 0x000f68000c1e1900 */
[----:B------:R-:W5:Y:S01]  /*3960*/  LDG.E R15, desc[UR6][R38.64+0x14] ;  /* 0x00001406260f7981 */ /* 0x000f62000c1e1900 */
[----:B--2---:R-:W-:Y:S01]  /*3970*/  FADD R11, -R16, R11 ;  /* 0x0000000b100b7221 */ /* 0x004fe20000000100 */
[----:B---3--:R-:W-:-:S03]  /*3980*/  FADD R13, -R45, R10 ;  /* 0x0000000a2d0d7221 */ /* 0x008fc60000000100 */
[----:B------:R-:W-:Y:S01]  /*3990*/  FMUL R10, R31, R11 ;  /* 0x0000000b1f0a7220 */ /* 0x000fe20000400000 */
[C---:B----4-:R-:W-:Y:S01]  /*39a0*/  FADD R12, -R19.reuse, R12 ;  /* 0x0000000c130c7221 */ /* 0x050fe20000000100 */
[----:B-----5:R-:W-:-:S03]  /*39b0*/  FADD R17, -R19, R8 ;  /* 0x0000000813117221 */ /* 0x020fc60000000100 */
[C---:B------:R-:W-:Y:S01]  /*39c0*/  FMUL R9, R29.reuse, R12 ;  /* 0x0000000c1d097220 */ /* 0x040fe20000400000 */
[-C--:B------:R-:W-:Y:S01]  /*39d0*/  FFMA R8, R29, R13.reuse, -R10 ;  /* 0x0000000d1d087223 */ /* 0x080fe2000000080a */
[C---:B------:R-:W-:Y:S01]  /*39e0*/  FMUL R10, R30.reuse, R13 ;  /* 0x0000000d1e0a7220 */ /* 0x040fe20000400000 */
[----:B------:R-:W-:Y:S01]  /*39f0*/  FADD R14, -R45, R14 ;  /* 0x0000000e2d0e7221 */ /* 0x000fe20000000100 */
[----:B------:R-:W-:Y:S01]  /*3a00*/  FFMA R9, R30, R11, -R9 ;  /* 0x0000000b1e097223 */ /* 0x000fe20000000809 */
[----:B------:R-:W-:Y:S01]  /*3a10*/  FMUL R7, R17, R8 ;  /* 0x0000000811077220 */ /* 0x000fe20000400000 */
[----:B------:R-:W-:Y:S01]  /*3a20*/  FFMA R10, R31, R12, -R10 ;  /* 0x0000000c1f0a7223 */ /* 0x000fe2000000080a */
[----:B------:R-:W-:Y:S02]  /*3a30*/  FADD R15, -R16, R15 ;  /* 0x0000000f100f7221 */ /* 0x000fe40000000100 */
[----:B------:R-:W-:-:S04]  /*3a40*/  FFMA R18, R14, R9, R7 ;  /* 0x000000090e127223 */ /* 0x000fc80000000007 */
[----:B------:R-:W-:-:S04]  /*3a50*/  FFMA R7, R15, R10, R18 ;  /* 0x0000000a0f077223 */ /* 0x000fc80000000012 */
[----:B------:R-:W-:-:S05]  /*3a60*/  FFMA R39, RZ, R28, R7 ;  /* 0x0000001cff277223 */ /* 0x000fca0000000007 */
[----:B------:R-:W-:-:S13]  /*3a70*/  FSETP.GEU.AND P0, PT, |R39|, 1.0000000116860974231e-07, PT ;  /* 0x33d6bf952700780b */ /* 0x000fda0003f0e200 */
[----:B------:R-:W-:Y:S05]  /*3a80*/  @!P0 BRA `(.L_x_61) ;  /* 0x0000000000c88947 */ /* 0x000fea0003800000 */
        /* <DEDUP_REMOVED lines=8> */
[----:B------:R-:W-:Y:S05]  /*3b10*/  BRA `(.L_x_64) ;  /* 0x0000000000107947 */ /* 0x000fea0003800000 */
.L_x_63:
[----:B------:R-:W0:Y:S02]  /*3b20*/  MUFU.RCP R44, R39 ;  /* 0x00000027002c7308 */ /* 0x000e240000001000 */
[----:B0-----:R-:W-:-:S04]  /*3b30*/  FFMA R7, R39, R44, -1 ;  /* 0xbf80000027077423 */ /* 0x001fc8000000002c */
[----:B------:R-:W-:-:S04]  /*3b40*/  FADD.FTZ R7, -R7, -RZ ;  /* 0x800000ff07077221 */ /* 0x000fc80000010100 */
[----:B------:R-:W-:-:S07]  /*3b50*/  FFMA R44, R44, R7, R44 ;  /* 0x000000072c2c7223 */ /* 0x000fce000000002c */
.L_x_64:
[----:B------:R-:W-:Y:S05]  /*3b60*/  BSYNC.RECONVERGENT B8 ;  /* 0x0000000000087941 */ /* 0x000fea0003800200 */
.L_x_62:
[----:B------:R-:W-:Y:S01]  /*3b70*/  FADD R19, R32, -R19 ;  /* 0x8000001320137221 */ /* 0x000fe20000000000 */
[----:B------:R-:W-:Y:S01]  /*3b80*/  FADD R18, R34, -R45 ;  /* 0x8000002d22127221 */ /* 0x000fe20000000000 */
[----:B------:R-:W-:Y:S02]  /*3b90*/  FADD R16, R33, -R16 ;  /* 0x8000001021107221 */ /* 0x000fe40000000000 */
[----:B------:R-:W-:-:S04]  /*3ba0*/  FMUL R8, R8, R19 ;  /* 0x0000001308087220 */ /* 0x000fc80000400000 */
[----:B------:R-:W-:-:S04]  /*3bb0*/  FFMA R7, R9, R18, R8 ;  /* 0x0000001209077223 */ /* 0x000fc80000000008 */
[----:B------:R-:W-:-:S04]  /*3bc0*/  FFMA R7, R10, R16, R7 ;  /* 0x000000100a077223 */ /* 0x000fc80000000007 */
[----:B------:R-:W-:-:S04]  /*3bd0*/  FFMA R7, RZ, R28, R7 ;  /* 0x0000001cff077223 */ /* 0x000fc80000000007 */
[----:B------:R-:W-:-:S05]  /*3be0*/  FMUL R8, R7, R44 ;  /* 0x0000002c07087220 */ /* 0x000fca0000400000 */
[----:B------:R-:W-:-:S04]  /*3bf0*/  FSETP.GT.AND P0, PT, R8, 1, PT ;  /* 0x3f8000000800780b */ /* 0x000fc80003f04000 */
[----:B------:R-:W-:-:S13]  /*3c00*/  FSETP.LT.OR P0, PT, R8, RZ, P0 ;  /* 0x000000ff0800720b */ /* 0x000fda0000701400 */
[----:B------:R-:W-:Y:S05]  /*3c10*/  @P0 BRA `(.L_x_61) ;  /* 0x0000000000640947 */ /* 0x000fea0003800000 */
[----:B------:R-:W-:Y:S01]  /*3c20*/  FMUL R9, R15, R18 ;  /* 0x000000120f097220 */ /* 0x000fe20000400000 */
[----:B------:R-:W-:-:S03]  /*3c30*/  FMUL R10, R17, R16 ;  /* 0x00000010110a7220 */ /* 0x000fc60000400000 */
[C---:B------:R-:W-:Y:S01]  /*3c40*/  FFMA R9, R14.reuse, R16, -R9 ;  /* 0x000000100e097223 */ /* 0x040fe20000000809 */
[-C--:B------:R-:W-:Y:S01]  /*3c50*/  FFMA R15, R15, R19.reuse, -R10 ;  /* 0x000000130f0f7223 */ /* 0x080fe2000000080a */
[----:B------:R-:W-:Y:S02]  /*3c60*/  FMUL R14, R14, R19 ;  /* 0x000000130e0e7220 */ /* 0x000fe40000400000 */
[----:B------:R-:W-:Y:S02]  /*3c70*/  FMUL R10, R30, R9 ;  /* 0x000000091e0a7220 */ /* 0x000fe40000400000 */
[----:B------:R-:W-:Y:S02]  /*3c80*/  FFMA R14, R17, R18, -R14 ;  /* 0x00000012110e7223 */ /* 0x000fe4000000080e */
[----:B------:R-:W-:-:S04]  /*3c90*/  FFMA R10, R31, R15, R10 ;  /* 0x0000000f1f0a7223 */ /* 0x000fc8000000000a */
[----:B------:R-:W-:-:S04]  /*3ca0*/  FFMA R7, R29, R14, R10 ;  /* 0x0000000e1d077223 */ /* 0x000fc8000000000a */
[----:B------:R-:W-:-:S04]  /*3cb0*/  FFMA R7, RZ, R28, R7 ;  /* 0x0000001cff077223 */ /* 0x000fc80000000007 */
[----:B------:R-:W-:-:S04]  /*3cc0*/  FMUL R17, R7, R44 ;  /* 0x0000002c07117220 */ /* 0x000fc80000400000 */
[----:B------:R-:W-:-:S05]  /*3cd0*/  FADD R7, R8, R17 ;  /* 0x0000001108077221 */ /* 0x000fca0000000000 */
[----:B------:R-:W-:-:S04]  /*3ce0*/  FSETP.GT.AND P0, PT, R7, 1, PT ;  /* 0x3f8000000700780b */ /* 0x000fc80003f04000 */
[----:B------:R-:W-:-:S13]  /*3cf0*/  FSETP.LT.OR P0, PT, R17, RZ, P0 ;  /* 0x000000ff1100720b */ /* 0x000fda0000701400 */
[----:B------:R-:W-:Y:S05]  /*3d00*/  @P0 BRA `(.L_x_61) ;  /* 0x0000000000280947 */ /* 0x000fea0003800000 */
[----:B------:R-:W-:-:S04]  /*3d10*/  FMUL R12, R12, R9 ;  /* 0x000000090c0c7220 */ /* 0x000fc80000400000 */
[----:B------:R-:W-:-:S04]  /*3d20*/  FFMA R12, R13, R15, R12 ;  /* 0x0000000f0d0c7223 */ /* 0x000fc8000000000c */
[----:B------:R-:W-:-:S04]  /*3d30*/  FFMA R12, R11, R14, R12 ;  /* 0x0000000e0b0c7223 */ /* 0x000fc8000000000c */
[----:B------:R-:W-:-:S04]  /*3d40*/  FADD R7, RZ, R12 ;  /* 0x0000000cff077221 */ /* 0x000fc80000000000 */
[----:B------:R-:W-:-:S05]  /*3d50*/  FMUL R7, R7, R44 ;  /* 0x0000002c07077220 */ /* 0x000fca0000400000 */
[----:B------:R-:W-:-:S13]  /*3d60*/  FSETP.GEU.AND P0, PT, R7, R4, PT ;  /* 0x000000040700720b */ /* 0x000fda0003f0e000 */
[----:B------:R-:W-:Y:S01]  /*3d70*/  @!P0 MOV R4, R7 ;  /* 0x0000000700048202 */ /* 0x000fe20000000f00 */
[----:B------:R-:W-:Y:S01]  /*3d80*/  @!P0 IMAD.MOV.U32 R0, RZ, RZ, R17 ;  /* 0x000000ffff008224 */ /* 0x000fe200078e0011 */
[----:B------:R-:W-:Y:S02]  /*3d90*/  @!P0 MOV R5, R8 ;  /* 0x0000000800058202 */ /* 0x000fe40000000f00 */
[----:B------:R-:W-:-:S07]  /*3da0*/  @!P0 MOV R2, R21 ;  /* 0x0000001500028202 */ /* 0x000fce0000000f00 */
.L_x_61:
[----:B------:R-:W-:Y:S05]  /*3db0*/  BSYNC.RECONVERGENT B7 ;  /* 0x0000000000077941 */ /* 0x000fea0003800200 */
.L_x_60:
[----:B------:R-:W-:Y:S04]  /*3dc0*/  BSSY.RECONVERGENT B7, `(.L_x_65) ;  /* 0x0000051000077945 */ /* 0x000fe80003800200 */
        /* <DEDUP_REMOVED lines=11> */
[----:B------:R0:W5:Y:S01]  /*3e80*/  LDG.E R7, desc[UR6][R8.64+0x14] ;  /* 0x0000140608077981 */ /* 0x000162000c1e1900 */
[----:B--2---:R-:W-:Y:S01]  /*3e90*/  FADD R16, -R18, R11 ;  /* 0x0000000b12107221 */ /* 0x004fe20000000100 */
[----:B---3--:R-:W-:Y:S01]  /*3ea0*/  FADD R15, -R19, R14 ;  /* 0x0000000e130f7221 */ /* 0x008fe20000000100 */
[----:B----4-:R-:W-:-:S02]  /*3eb0*/  FADD R14, -R17, R38 ;  /* 0x00000026110e7221 */ /* 0x010fc40000000100 */
[----:B------:R-:W-:Y:S01]  /*3ec0*/  FMUL R38, R31, R16 ;  /* 0x000000101f267220 */ /* 0x000fe20000400000 */
[----:B-----5:R-:W-:Y:S01]  /*3ed0*/  FADD R13, -R17, R12 ;  /* 0x0000000c110d7221 */ /* 0x020fe20000000100 */
[C---:B------:R-:W-:Y:S02]  /*3ee0*/  FMUL R39, R29.reuse, R14 ;  /* 0x0000000e1d277220 */ /* 0x040fe40000400000 */
[-C--:B------:R-:W-:Y:S01]  /*3ef0*/  FFMA R12, R29, R15.reuse, -R38 ;  /* 0x0000000f1d0c7223 */ /* 0x080fe20000000826 */
[C---:B------:R-:W-:Y:S01]  /*3f00*/  FMUL R38, R30.reuse, R15 ;  /* 0x0000000f1e267220 */ /* 0x040fe20000400000 */
[----:B------:R-:W-:Y:S01]  /*3f10*/  FADD R11, -R19, R10 ;  /* 0x0000000a130b7221 */ /* 0x000fe20000000100 */
[----:B------:R-:W-:Y:S01]  /*3f20*/  FFMA R10, R30, R16, -R39 ;  /* 0x000000101e0a7223 */ /* 0x000fe20000000827 */
[----:B------:R-:W-:Y:S01]  /*3f30*/  FMUL R40, R13, R12 ;  /* 0x0000000c0d287220 */ /* 0x000fe20000400000 */
[----:B0-----:R-:W-:Y:S01]  /*3f40*/  FFMA R8, R31, R14, -R38 ;  /* 0x0000000e1f087223 */ /* 0x001fe20000000826 */
[----:B------:R-:W-:-:S02]  /*3f50*/  FADD R9, -R18, R7 ;  /* 0x0000000712097221 */ /* 0x000fc40000000100 */
        /* <DEDUP_REMOVED lines=14> */
.L_x_68:
[----:B------:R-:W0:Y:S02]  /*4040*/  MUFU.RCP R44, R39 ;  /* 0x00000027002c7308 */ /* 0x000e240000001000 */
[----:B0-----:R-:W-:-:S04]  /*4050*/  FFMA R7, R39, R44, -1 ;  /* 0xbf80000027077423 */ /* 0x001fc8000000002c */
[----:B------:R-:W-:-:S04]  /*4060*/  FADD.FTZ R7, -R7, -RZ ;  /* 0x800000ff07077221 */ /* 0x000fc80000010100 */
[----:B------:R-:W-:-:S07]  /*4070*/  FFMA R44, R44, R7, R44 ;  /* 0x000000072c2c7223 */ /* 0x000fce000000002c */
.L_x_69:
[----:B------:R-:W-:Y:S05]  /*4080*/  BSYNC.RECONVERGENT B8 ;  /* 0x0000000000087941 */ /* 0x000fea0003800200 */
.L_x_67:
        /* <DEDUP_REMOVED lines=13> */
[----:B------:R-:W-:Y:S01]  /*4160*/  FFMA R17, R11, R18, -R12 ;  /* 0x000000120b117223 */ /* 0x000fe2000000080c */
        /* <DEDUP_REMOVED lines=22> */
.L_x_66:
[----:B------:R-:W-:Y:S05]  /*42d0*/  BSYNC.RECONVERGENT B7 ;  /* 0x0000000000077941 */ /* 0x000fea0003800200 */
.L_x_65:
[----:B------:R-:W-:Y:S02]  /*42e0*/  IADD3 R20, PT, PT, R20, 0x2, RZ ;  /* 0x0000000214147810 */ /* 0x000fe40007ffe0ff */
[----:B------:R-:W-:-:S04]  /*42f0*/  LOP3.LUT R7, R24, 0xfffe, RZ, 0xc0, !PT ;  /* 0x0000fffe18077812 */ /* 0x000fc800078ec0ff */
[----:B------:R-:W-:-:S13]  /*4300*/  ISETP.NE.AND P0, PT, R20, R7, PT ;  /* 0x000000071400720c */ /* 0x000fda0003f05270 */
[----:B------:R-:W-:Y:S05]  /*4310*/  @P0 BRA `(.L_x_70) ;  /* 0xfffffff4005c0947 */ /* 0x000fea000383ffff */
.L_x_59:
[----:B------:R-:W-:Y:S05]  /*4320*/  BSYNC.RECONVERGENT B6 ;  /* 0x0000000000067941 */ /* 0x000fea0003800200 */
.L_x_58:
[----:B------:R-:W-:Y:S01]  /*4330*/  LOP3.LUT R24, R24, 0x1, RZ, 0xc0, !PT ;  /* 0x0000000118187812 */ /* 0x000fe200078ec0ff */
[----:B------:R-:W-:Y:S01]  /*4340*/  BSSY.RECONVERGENT B6, `(.L_x_71) ;  /* 0x0000053000067945 */ /* 0x000fe20003800200 */
[----:B-----5:R-:W-:-:S04]  /*4350*/  ISETP.NE.AND P0, PT, R21, R6, PT ;  /* 0x000000061500720c */ /* 0x020fc80003f05270 */
[----:B------:R-:W-:-:S13]  /*4360*/  ISETP.NE.U32.OR P0, PT, R24, 0x1, !P0 ;  /* 0x000000011800780c */ /* 0x000fda0004705470 */
[----:B------:R-:W-:Y:S05]  /*4370*/  @P0 BRA `(.L_x_72) ;  /* 0x00000004003c0947 */ /* 0x000fea0003800000 */
        /* <DEDUP_REMOVED lines=14> */
[----:B----4-:R-:W-:-:S03]  /*4460*/  FADD R12, -R19, R12 ;  /* 0x0000000c130c7221 */ /* 0x010fc60000000100 */
[-C--:B------:R-:W-:Y:S01]  /*4470*/  FFMA R9, R29, R13.reuse, -R10 ;  /* 0x0000000d1d097223 */ /* 0x080fe2000000080a */
[----:B-----5:R-:W-:Y:S01]  /*4480*/  FADD R14, -R19, R14 ;  /* 0x0000000e130e7221 */ /* 0x020fe20000000100 */
[-C--:B------:R-:W-:Y:S01]  /*4490*/  FMUL R7, R29, R12.reuse ;  /* 0x0000000c1d077220 */ /* 0x080fe20000400000 */
[----:B------:R-:W-:Y:S01]  /*44a0*/  FADD R17, -R45, R8 ;  /* 0x000000082d117221 */ /* 0x000fe20000000100 */
[C---:B------:R-:W-:Y:S02]  /*44b0*/  FMUL R8, R30.reuse, R13 ;  /* 0x0000000d1e087220 */ /* 0x040fe40000400000 */
[----:B------:R-:W-:Y:S01]  /*44c0*/  FFMA R10, R30, R11, -R7 ;  /* 0x0000000b1e0a7223 */ /* 0x000fe20000000807 */
[----:B------:R-:W-:Y:S01]  /*44d0*/  FMUL R18, R14, R9 ;  /* 0x000000090e127220 */ /* 0x000fe20000400000 */
[----:B------:R-:W-:Y:S01]  /*44e0*/  FADD R15, -R16, R15 ;  /* 0x0000000f100f7221 */ /* 0x000fe20000000100 */
[----:B------:R-:W-:Y:S02]  /*44f0*/  FFMA R8, R31, R12, -R8 ;  /* 0x0000000c1f087223 */ /* 0x000fe40000000808 */
[----:B------:R-:W-:-:S04]  /*4500*/  FFMA R18, R17, R10, R18 ;  /* 0x0000000a11127223 */ /* 0x000fc80000000012 */
[----:B------:R-:W-:-:S04]  /*4510*/  FFMA R7, R15, R8, R18 ;  /* 0x000000080f077223 */ /* 0x000fc80000000012 */
[----:B------:R-:W-:-:S05]  /*4520*/  FFMA R39, RZ, R28, R7 ;  /* 0x0000001cff277223 */ /* 0x000fca0000000007 */
[----:B------:R-:W-:-:S13]  /*4530*/  FSETP.GEU.AND P0, PT, |R39|, 1.0000000116860974231e-07, PT ;  /* 0x33d6bf952700780b */ /* 0x000fda0003f0e200 */
[----:B------:R-:W-:Y:S05]  /*4540*/  @!P0 BRA `(.L_x_72) ;  /* 0x0000000000c88947 */ /* 0x000fea0003800000 */
        /* <DEDUP_REMOVED lines=8> */
[----:B------:R-:W-:Y:S05]  /*45d0*/  BRA `(.L_x_75) ;  /* 0x0000000000107947 */ /* 0x000fea0003800000 */
.L_x_74:
[----:B------:R-:W0:Y:S02]  /*45e0*/  MUFU.RCP R44, R39 ;  /* 0x00000027002c7308 */ /* 0x000e240000001000 */
[----:B0-----:R-:W-:-:S04]  /*45f0*/  FFMA R7, R39, R44, -1 ;  /* 0xbf80000027077423 */ /* 0x001fc8000000002c */
[----:B------:R-:W-:-:S04]  /*4600*/  FADD.FTZ R7, -R7, -RZ ;  /* 0x800000ff07077221 */ /* 0x000fc80000010100 */
[----:B------:R-:W-:-:S07]  /*4610*/  FFMA R44, R44, R7, R44 ;  /* 0x000000072c2c7223 */ /* 0x000fce000000002c */
.L_x_75:
[----:B------:R-:W-:Y:S05]  /*4620*/  BSYNC.RECONVERGENT B7 ;  /* 0x0000000000077941 */ /* 0x000fea0003800200 */
.L_x_73:
        /* <DEDUP_REMOVED lines=36> */
.L_x_72:
[----:B------:R-:W-:Y:S05]  /*4870*/  BSYNC.RECONVERGENT B6 ;  /* 0x0000000000067941 */ /* 0x000fea0003800200 */
.L_x_71:
[----:B------:R-:W-:-:S13]  /*4880*/  ISETP.NE.AND P0, PT, R3, RZ, PT ;  /* 0x000000ff0300720c */ /* 0x000fda0003f05270 */
[----:B------:R-:W-:Y:S05]  /*4890*/  @!P0 BREAK.RELIABLE B4 ;  /* 0x0000000000048942 */ /* 0x000fea0003800100 */
[----:B------:R-:W-:Y:S05]  /*48a0*/  @!P0 BRA `(.L_x_76) ;  /* 0x0000000000648947 */ /* 0x000fea0003800000 */
[----:B------:R-:W-:-:S06]  /*48b0*/  IMAD R7, R3, 0x4, R1 ;  /* 0x0000000403077824 */ /* 0x000fcc00078e0201 */
[----:B------:R-:W5:Y:S01]  /*48c0*/  LDL R7, [R7+-0x4] ;  /* 0xfffffc0007077983 */ /* 0x000f620000100800 */
[----:B------:R-:W-:Y:S01]  /*48d0*/  IADD3 R3, PT, PT, R3, -0x1, RZ ;  /* 0xffffffff03037810 */ /* 0x000fe20007ffe0ff */
[----:B------:R-:W-:Y:S06]  /*48e0*/  BRA `(.L_x_77) ;  /* 0x00000000004c7947 */ /* 0x000fec0003800000 */
.L_x_57:
[----:B------:R-:W2:Y:S04]  /*48f0*/  LDG.E.U8 R10, desc[UR6][R8.64+0x1e] ;  /* 0x00001e06080a7981 */ /* 0x000ea8000c1e1100 */
[----:B------:R-:W3:Y:S01]  /*4900*/  LDG.E R12, desc[UR6][R8.64+0x18] ;  /* 0x00001806080c7981 */ /* 0x000ee2000c1e1900 */
[----:B--2---:R-:W-:-:S06]  /*4910*/  LEA R10, R10, R35, 0x2 ;  /* 0x000000230a0a7211 */ /* 0x004fcc00078e10ff */
[----:B------:R-:W2:Y:S01]  /*4920*/  LDL R10, [R10] ;  /* 0x000000000a0a7983 */ /* 0x000ea20000100800 */
[----:B------:R-:W-:Y:S01]  /*4930*/  VIADD R11, R7, 0x1 ;  /* 0x00000001070b7836 */ /* 0x000fe20000000000 */
[C---:B------:R-:W-:Y:S02]  /*4940*/  LEA R13, R3.reuse, R1, 0x2 ;  /* 0x00000001030d7211 */ /* 0x040fe400078e10ff */
[----:B------:R-:W-:Y:S02]  /*4950*/  IADD3 R3, PT, PT, R3, 0x1, RZ ;  /* 0x0000000103037810 */ /* 0x000fe40007ffe0ff */
[----:B--2---:R-:W-:-:S13]  /*4960*/  ISETP.NE.AND P0, PT, R10, RZ, PT ;  /* 0x000000ff0a00720c */ /* 0x004fda0003f05270 */
[----:B------:R0:W-:Y:S04]  /*4970*/  @P0 STL [R13], R11 ;  /* 0x0000000b0d000387 */ /* 0x0001e80000100800 */
[----:B---3--:R0:W-:Y:S01]  /*4980*/  @!P0 STL [R13], R12 ;  /* 0x0000000c0d008387 */ /* 0x0081e20000100800 */
[----:B------:R-:W-:Y:S01]  /*4990*/  @P0 IMAD.MOV.U32 R7, RZ, RZ, R12 ;  /* 0x000000ffff070224 */ /* 0x000fe200078e000c */
[----:B------:R-:W-:Y:S01]  /*49a0*/  @!P0 MOV R7, R11 ;  /* 0x0000000b00078202 */ /* 0x000fe20000000f00 */
[----:B------:R-:W-:Y:S06]  /*49b0*/  BRA `(.L_x_77) ;  /* 0x0000000000187947 */ /* 0x000fec0003800000 */
.L_x_56:
[----:B------:R-:W-:-:S13]  /*49c0*/  ISETP.NE.AND P0, PT, R3, RZ, PT ;  /* 0x000000ff0300720c */ /* 0x000fda0003f05270 */
[----:B------:R-:W-:Y:S05]  /*49d0*/  @!P0 BREAK.RELIABLE B4 ;  /* 0x0000000000048942 */ /* 0x000fea0003800100 */
[----:B------:R-:W-:Y:S05]  /*49e0*/  @!P0 BRA `(.L_x_76) ;  /* 0x0000000000148947 */ /* 0x000fea0003800000 */
[----:B------:R-:W-:-:S06]  /*49f0*/  LEA R7, R3, R1, 0x2 ;  /* 0x0000000103077211 */ /* 0x000fcc00078e10ff */
[----:B------:R-:W5:Y:S01]  /*4a00*/  LDL R7, [R7+-0x4] ;  /* 0xfffffc0007077983 */ /* 0x000f620000100800 */
[----:B------:R-:W-:-:S07]  /*4a10*/  VIADD R3, R3, 0xffffffff ;  /* 0xffffffff03037836 */ /* 0x000fce0000000000 */
.L_x_77:
[----:B------:R-:W-:Y:S05]  /*4a20*/  BSYNC.RELIABLE B4 ;  /* 0x0000000000047941 */ /* 0x000fea0003800100 */
.L_x_55:
[----:B------:R-:W-:Y:S05]  /*4a30*/  BRA `(.L_x_78) ;  /* 0xffffffe8009c7947 */ /* 0x000fea000383ffff */
.L_x_76:
[----:B------:R-:W-:Y:S05]  /*4a40*/  BSYNC.RECONVERGENT B5 ;  /* 0x0000000000057941 */ /* 0x000fea0003800200 */
.L_x_54:
[----:B------:R-:W0:Y:S08]  /*4a50*/  LDC.64 R14, c[0x0][0x388] ;  /* 0x0000e200ff0e7b82 */ /* 0x000e300000000a00 */
[----:B------:R-:W1:Y:S01]  /*4a60*/  LDC.64 R8, c[0x0][0x390] ;  /* 0x0000e400ff087b82 */ /* 0x000e620000000a00 */
[----:B0-----:R-:W-:-:S05]  /*4a70*/  IMAD.WIDE R14, R2, 0x4c, R14 ;  /* 0x0000004c020e7825 */ /* 0x001fca00078e020e */
[----:B------:R-:W1:Y:S04]  /*4a80*/  LDG.E R3, desc[UR6][R14.64+0x48] ;  /* 0x000048060e037981 */ /* 0x000e68000c1e1900 */
[----:B------:R-:W2:Y:S04]  /*4a90*/  LDG.E R24, desc[UR6][R14.64+0x30] ;  /* 0x000030060e187981 */ /* 0x000ea8000c1e1900 */
[----:B------:R-:W3:Y:S04]  /*4aa0*/  LDG.E R18, desc[UR6][R14.64+0x34] ;  /* 0x000034060e127981 */ /* 0x000ee8000c1e1900 */
[----:B------:R-:W4:Y:S04]  /*4ab0*/  LDG.E R38, desc[UR6][R14.64+0x24] ;  /* 0x000024060e267981 */ /* 0x000f28000c1e1900 */
[----:B------:R-:W5:Y:S04]  /*4ac0*/  LDG.E R20, desc[UR6][R14.64+0x38] ;  /* 0x000038060e147981 */ /* 0x000f68000c1e1900 */
[----:B------:R-:W4:Y:S04]  /*4ad0*/  LDG.E R42, desc[UR6][R14.64+0x28] ;  /* 0x000028060e2a7981 */ /* 0x000f28000c1e1900 */
        /* <DEDUP_REMOVED lines=11> */
[----:B------:R-:W4:Y:S01]  /*4b90*/  LDG.E R19, desc[UR6][R14.64+0x20] ;  /* 0x000020060e137981 */ /* 0x000f22000c1e1900 */
[----:B------:R-:W0:Y:S01]  /*4ba0*/  F2F.F64.F32 R10, R5 ;  /* 0x00000005000a7310 */ /* 0x000e220000201800 */
[----:B-1----:R-:W-:-:S02]  /*4bb0*/  IMAD.WIDE R8, R3, 0x20, R8 ;  /* 0x0000002003087825 */ /* 0x002fc400078e0208 */
[----:B------:R-:W4:Y:S04]  /*4bc0*/  LDG.E R3, desc[UR6][R14.64+0x1c] ;  /* 0x00001c060e037981 */ /* 0x000f28000c1e1900 */
[----:B------:R1:W4:Y:S01]  /*4bd0*/  LDG.E R6, desc[UR6][R8.64+0xc] ;  /* 0x00000c0608067981 */ /* 0x000322000c1e1900 */
[----:B0-----:R-:W-:Y:S01]  /*4be0*/  DADD R10, -R10, 1 ;  /* 0x3ff000000a0a7429 */ /* 0x001fe20000000100 */
[----:B-1----:R-:W0:Y:S07]  /*4bf0*/  F2F.F64.F32 R8, R0 ;  /* 0x0000000000087310 */ /* 0x002e2e0000201800 */
[----:B0-----:R-:W-:-:S06]  /*4c00*/  DADD R8, R10, -R8 ;  /* 0x000000000a087229 */ /* 0x001fcc0000000808 */
[----:B------:R-:W4:Y:S01]  /*4c10*/  F2F.F32.F64 R33, R8 ;  /* 0x0000000800217310 */ /* 0x000f220000301000 */
[-C--:B--2---:R-:W-:Y:S01]  /*4c20*/  FMUL R24, R24, R5.reuse ;  /* 0x0000000518187220 */ /* 0x084fe20000400000 */
[-C--:B---3--:R-:W-:Y:S01]  /*4c30*/  FMUL R11, R18, R5.reuse ;  /* 0x00000005120b7220 */ /* 0x088fe20000400000 */
[----:B-----5:R-:W-:Y:S02]  /*4c40*/  FMUL R25, R20, R5 ;  /* 0x0000000514197220 */ /* 0x020fe40000400000 */
[C---:B----4-:R-:W-:Y:S01]  /*4c50*/  FFMA R24, R33.reuse, R38, R24 ;  /* 0x0000002621187223 */ /* 0x050fe20000000018 */
[----:B------:R-:W-:-:S03]  /*4c60*/  FFMA R42, R33, R42, R11 ;  /* 0x0000002a212a7223 */ /* 0x000fc6000000000b */
[----:B------:R-:W-:Y:S01]  /*4c70*/  FFMA R20, R7, R0, R24 ;  /* 0x0000000007147223 */ /* 0x000fe20000000018 */
[----:B------:R-:W-:Y:S01]  /*4c80*/  FFMA R18, R33, R40, R25 ;  /* 0x0000002821127223 */ /* 0x000fe20000000019 */
[----:B------:R-:W-:Y:S02]  /*4c90*/  FFMA R7, R17, R0, R42 ;  /* 0x0000000011077223 */ /* 0x000fe4000000002a */
[----:B------:R-:W-:Y:S01]  /*4ca0*/  FMUL R11, R31, R20 ;  /* 0x000000141f0b7220 */ /* 0x000fe20000400000 */
[----:B------:R-:W-:-:S03]  /*4cb0*/  FFMA R18, R13, R0, R18 ;  /* 0x000000000d127223 */ /* 0x000fc60000000012 */
[----:B------:R-:W-:-:S04]  /*4cc0*/  FFMA R8, R30, -R7, -R11 ;  /* 0x800000071e087223 */ /* 0x000fc8000000080b */
[----:B------:R-:W-:-:S04]  /*4cd0*/  FFMA R17, -R29, R18, R8 ;  /* 0x000000121d117223 */ /* 0x000fc80000000108 */
[----:B------:R-:W-:-:S04]  /*4ce0*/  FFMA R17, RZ, R28, R17 ;  /* 0x0000001cff117223 */ /* 0x000fc80000000011 */
[----:B------:R-:W-:-:S04]  /*4cf0*/  FMUL R24, R17, R17 ;  /* 0x0000001111187220 */ /* 0x000fc80000400000 */
[----:B------:R-:W0:Y:S02]  /*4d00*/  F2F.F64.F32 R8, R24 ;  /* 0x0000001800087310 */ /* 0x000e240000201800 */
[----:B0-----:R-:W-:Y:S01]  /*4d10*/  DADD R8, -R8, 1 ;  /* 0x3ff0000008087429 */ /* 0x001fe20000000100 */
[----:B------:R-:W-:Y:S01]  /*4d20*/  MOV R24, 0x0 ;  /* 0x0000000000187802 */ /* 0x000fe20000000f00 */
[----:B------:R-:W-:Y:S01]  /*4d30*/  IMAD.MOV.U32 R25, RZ, RZ, 0x3fd80000 ;  /* 0x3fd80000ff197424 */ /* 0x000fe200078e00ff */
[----:B------:R-:W-:Y:S01]  /*4d40*/  BSSY.RECONVERGENT B0, `(.L_x_79) ;  /* 0x0000025000007945 */ /* 0x000fe20003800200 */
[----:B------:R-:W-:-:S04]  /*4d50*/  FMUL R13, R6, R6 ;  /* 0x00000006060d7220 */ /* 0x000fc80000400000 */
[----:B------:R-:W0:Y:S02]  /*4d60*/  F2F.F64.F32 R10, R13 ;  /* 0x0000000d000a7310 */ /* 0x000e240000201800 */
[----:B0-----:R-:W-:-:S10]  /*4d70*/  DMUL R38, R10, R8 ;  /* 0x000000080a267228 */ /* 0x001fd40000000000 */
[----:B------:R-:W0:Y:S08]  /*4d80*/  F2F.F32.F64 R38, R38 ;  /* 0x0000002600267310 */ /* 0x000e300000301000 */
[----:B0-----:R-:W0:Y:S02]  /*4d90*/  F2F.F64.F32 R14, R38 ;  /* 0x00000026000e7310 */ /* 0x001e240000201800 */
[----:B0-----:R-:W-:-:S06]  /*4da0*/  DADD R14, -R14, 1 ;  /* 0x3ff000000e0e7429 */ /* 0x001fcc0000000100 */
[----:B------:R-:W0:Y:S04]  /*4db0*/  MUFU.RSQ64H R11, R15 ;  /* 0x0000000f000b7308 */ /* 0x000e280000001c00 */
[----:B------:R-:W-:-:S06]  /*4dc0*/  IADD3 R10, PT, PT, R15, -0x3500000, RZ ;  /* 0xfcb000000f0a7810 */ /* 0x000fcc0007ffe0ff */
[----:B0-----:R-:W-:-:S08]  /*4dd0*/  DMUL R8, R10, R10 ;  /* 0x0000000a0a087228 */ /* 0x001fd00000000000 */
[----:B------:R-:W-:-:S08]  /*4de0*/  DFMA R8, R14, -R8, 1 ;  /* 0x3ff000000e08742b */ /* 0x000fd00000000808 */
[----:B------:R-:W-:Y:S02]  /*4df0*/  DFMA R24, R8, R24, 0.5 ;  /* 0x3fe000000818742b */ /* 0x000fe40000000018 */
[----:B------:R-:W-:-:S08]  /*4e00*/  DMUL R8, R10, R8 ;  /* 0x000000080a087228 */ /* 0x000fd00000000000 */
[----:B------:R-:W-:Y:S01]  /*4e10*/  DFMA R24, R24, R8, R10 ;  /* 0x000000081818722b */ /* 0x000fe2000000000a */
[----:B------:R-:W-:Y:S01]  /*4e20*/  ISETP.GE.U32.AND P0, PT, R10, 0x7ca00000, PT ;  /* 0x7ca000000a00780c */ /* 0x000fe20003f06070 */
[----:B------:R-:W-:-:S06]  /*4e30*/  FMUL R39, R34, R5 ;  /* 0x0000000522277220 */ /* 0x000fcc0000400000 */
[----:B------:R-:W-:Y:S01]  /*4e40*/  DMUL R8, R14, R24 ;  /* 0x000000180e087228 */ /* 0x000fe20000000000 */
[-C--:B------:R-:W-:Y:S01]  /*4e50*/  FMUL R38, R26, R5.reuse ;  /* 0x000000051a267220 */ /* 0x080fe20000400000 */
[----:B------:R-:W-:Y:S01]  /*4e60*/  FFMA R34, R33, R12, R39 ;  /* 0x0000000c21227223 */ /* 0x000fe20000000027 */
[----:B------:R-:W-:Y:S01]  /*4e70*/  FMUL R5, R32, R5 ;  /* 0x0000000520057220 */ /* 0x000fe20000400000 */
[----:B------:R-:W-:Y:S02]  /*4e80*/  IADD3 R13, PT, PT, R25, -0x100000, RZ ;  /* 0xfff00000190d7810 */ /* 0x000fe40007ffe0ff */
[----:B------:R-:W-:Y:S02]  /*4e90*/  MOV R12, R24 ;  /* 0x00000018000c7202 */ /* 0x000fe40000000f00 */
[----:B------:R-:W-:Y:S01]  /*4ea0*/  DFMA R26, R8, -R8, R14 ;  /* 0x80000008081a722b */ /* 0x000fe2000000000e */
[C---:B------:R-:W-:Y:S01]  /*4eb0*/  FFMA R4, R33.reuse, R4, R38 ;  /* 0x0000000421047223 */ /* 0x040fe20000000026 */
[----:B------:R-:W-:Y:S01]  /*4ec0*/  FFMA R16, R33, R16, R5 ;  /* 0x0000001021107223 */ /* 0x000fe20000000005 */
[----:B------:R-:W-:-:S02]  /*4ed0*/  FFMA R3, R3, R0, R34 ;  /* 0x0000000003037223 */ /* 0x000fc40000000022 */
[-C--:B------:R-:W-:Y:S01]  /*4ee0*/  FFMA R4, R21, R0.reuse, R4 ;  /* 0x0000000015047223 */ /* 0x080fe20000000004 */
[----:B------:R-:W-:Y:S02]  /*4ef0*/  FFMA R0, R19, R0, R16 ;  /* 0x0000000013007223 */ /* 0x000fe40000000010 */
[----:B------:R-:W-:Y:S01]  /*4f00*/  DFMA R32, R26, R12, R8 ;  /* 0x0000000c1a20722b */ /* 0x000fe20000000008 */
[----:B------:R-:W-:Y:S10]  /*4f10*/  @!P0 BRA `(.L_x_80) ;  /* 0x00000000001c8947 */ /* 0x000ff40003800000 */
[----:B------:R-:W-:Y:S01]  /*4f20*/  IMAD.MOV.U32 R12, RZ, RZ, R26 ;  /* 0x000000ffff0c7224 */ /* 0x000fe200078e001a */
[----:B------:R-:W-:Y:S02]  /*4f30*/  MOV R11, R27 ;  /* 0x0000001b000b7202 */ /* 0x000fe40000000f00 */
[----:B------:R-:W-:Y:S02]  /*4f40*/  MOV R25, R13 ;  /* 0x0000000d00197202 */ /* 0x000fe40000000f00 */
[----:B------:R-:W-:-:S07]  /*4f50*/  MOV R16, 0x4f70 ;  /* 0x00004f7000107802 */ /* 0x000fce0000000f00 */
[----:B------:R-:W-:Y:S05]  /*4f60*/  CALL.REL.NOINC `($__internal_0_$__cuda_sm20_dsqrt_rn_f64_mediumpath_v1) ;  /* 0x0000001800dc7944 */ /* 0x000fea0003c00000 */
[----:B------:R-:W-:Y:S01]  /*4f70*/  IMAD.MOV.U32 R32, RZ, RZ, R10 ;  /* 0x000000ffff207224 */ /* 0x000fe200078e000a */
[----:B------:R-:W-:-:S07]  /*4f80*/  MOV R33, R19 ;  /* 0x0000001300217202 */ /* 0x000fce0000000f00 */
.L_x_80:
[----:B------:R-:W-:Y:S05]  /*4f90*/  BSYNC.RECONVERGENT B0 ;  /* 0x0000000000007941 */ /* 0x000fea0003800200 */
.L_x_79:
[----:B------:R-:W0:Y:S01]  /*4fa0*/  F2F.F32.F64 R33, R32 ;  /* 0x0000002000217310 */ /* 0x000e220000301000 */
[----:B------:R-:W-:Y:S01]  /*4fb0*/  BSSY.RECONVERGENT B4, `(.L_x_81) ;  /* 0x0000017000047945 */ /* 0x000fe20003800200 */
[----:B0-----:R-:W-:-:S04]  /*4fc0*/  FFMA R17, R6, -R17, -R33 ;  /* 0x8000001106117223 */ /* 0x001fc80000000821 */
[-C--:B------:R-:W-:Y:S01]  /*4fd0*/  FMUL R20, R20, R17.reuse ;  /* 0x0000001114147220 */ /* 0x080fe20000400000 */
[-C--:B------:R-:W-:Y:S01]  /*4fe0*/  FMUL R7, R7, R17.reuse ;  /* 0x0000001107077220 */ /* 0x080fe20000400000 */
[-C--:B------:R-:W-:Y:S01]  /*4ff0*/  FMUL R18, R18, R17.reuse ;  /* 0x0000001112127220 */ /* 0x080fe20000400000 */
[----:B------:R-:W-:Y:S01]  /*5000*/  FMUL R17, RZ, R17 ;  /* 0x00000011ff117220 */ /* 0x000fe20000400000 */
[-C--:B------:R-:W-:Y:S01]  /*5010*/  FFMA R31, R31, R6.reuse, -R20 ;  /* 0x000000061f1f7223 */ /* 0x080fe20000000814 */
[-C--:B------:R-:W-:Y:S01]  /*5020*/  FFMA R30, R30, R6.reuse, -R7 ;  /* 0x000000061e1e7223 */ /* 0x080fe20000000807 */
[-C--:B------:R-:W-:Y:S01]  /*5030*/  FFMA R29, R29, R6.reuse, -R18 ;  /* 0x000000061d1d7223 */ /* 0x080fe20000000812 */
[----:B------:R-:W-:Y:S02]  /*5040*/  FFMA R28, R28, R6, R17 ;  /* 0x000000061c1c7223 */ /* 0x000fe40000000011 */
[----:B------:R-:W-:-:S04]  /*5050*/  IADD3 R5, PT, PT, R31, 0x1800000, RZ ;  /* 0x018000001f057810 */ /* 0x000fc80007ffe0ff */
        /* <DEDUP_REMOVED lines=8> */
.L_x_82:
[----:B------:R-:W0:Y:S02]  /*50e0*/  MUFU.RCP R6, R31 ;  /* 0x0000001f00067308 */ /* 0x000e240000001000 */
[----:B0-----:R-:W-:-:S04]  /*50f0*/  FFMA R5, R31, R6, -1 ;  /* 0xbf8000001f057423 */ /* 0x001fc80000000006 */
[----:B------:R-:W-:-:S04]  /*5100*/  FADD.FTZ R5, -R5, -RZ ;  /* 0x800000ff05057221 */ /* 0x000fc80000010100 */
[----:B------:R-:W-:-:S07]  /*5110*/  FFMA R33, R6, R5, R6 ;  /* 0x0000000506217223 */ /* 0x000fce0000000006 */
.L_x_83:
[----:B------:R-:W-:Y:S05]  /*5120*/  BSYNC.RECONVERGENT B4 ;  /* 0x0000000000047941 */ /* 0x000fea0003800200 */
.L_x_81:
        /* <DEDUP_REMOVED lines=10> */
.L_x_85:
[----:B------:R-:W0:Y:S02]  /*51d0*/  MUFU.RCP R5, R30 ;  /* 0x0000001e00057308 */ /* 0x000e240000001000 */
[----:B0-----:R-:W-:-:S04]  /*51e0*/  FFMA R6, R30, R5, -1 ;  /* 0xbf8000001e067423 */ /* 0x001fc80000000005 */
[----:B------:R-:W-:-:S04]  /*51f0*/  FADD.FTZ R6, -R6, -RZ ;  /* 0x800000ff06067221 */ /* 0x000fc80000010100 */
[----:B------:R-:W-:-:S07]  /*5200*/  FFMA R32, R5, R6, R5 ;  /* 0x0000000605207223 */ /* 0x000fce0000000005 */
.L_x_86:
[----:B------:R-:W-:Y:S05]  /*5210*/  BSYNC.RECONVERGENT B4 ;  /* 0x0000000000047941 */ /* 0x000fea0003800200 */
.L_x_84:
        /* <DEDUP_REMOVED lines=10> */
.L_x_88:
[----:B------:R-:W0:Y:S02]  /*52c0*/  MUFU.RCP R6, R29 ;  /* 0x0000001d00067308 */ /* 0x000e240000001000 */
[----:B0-----:R-:W-:-:S04]  /*52d0*/  FFMA R5, R29, R6, -1 ;  /* 0xbf8000001d057423 */ /* 0x001fc80000000006 */
[----:B------:R-:W-:-:S04]  /*52e0*/  FADD.FTZ R5, -R5, -RZ ;  /* 0x800000ff05057221 */ /* 0x000fc80000010100 */
[----:B------:R-:W-:-:S07]  /*52f0*/  FFMA R27, R6, R5, R6 ;  /* 0x00000005061b7223 */ /* 0x000fce0000000006 */
.L_x_89:
[----:B------:R-:W-:Y:S05]  /*5300*/  BSYNC.RECONVERGENT B4 ;  /* 0x0000000000047941 */ /* 0x000fea0003800200 */
.L_x_87:
[----:B------:R-:W-:Y:S01]  /*5310*/  FSETP.GEU.AND P0, PT, R33, RZ, PT ;  /* 0x000000ff2100720b */ /* 0x000fe20003f0e000 */
[----:B------:R-:W-:Y:S01]  /*5320*/  HFMA2 R26, -RZ, RZ, 0, 0 ;  /* 0x00000000ff1a7431 */ /* 0x000fe200000001ff */
[----:B------:R-:W-:Y:S01]  /*5330*/  FSETP.GEU.AND P1, PT, R32, RZ, PT ;  /* 0x000000ff2000720b */ /* 0x000fe20003f2e000 */
[----:B------:R-:W-:Y:S01]  /*5340*/  HFMA2 R20, -RZ, RZ, 0, 0 ;  /* 0x00000000ff147431 */ /* 0x000fe200000001ff */
[----:B------:R-:W-:Y:S01]  /*5350*/  FSETP.GEU.AND P2, PT, R27, RZ, PT ;  /* 0x000000ff1b00720b */ /* 0x000fe20003f4e000 */
[----:B------:R-:W-:Y:S01]  /*5360*/  BSSY.RECONVERGENT B5, `(.L_x_90) ;  /* 0x0000160000057945 */ /* 0x000fe20003800200 */
[----:B------:R-:W-:Y:S01]  /*5370*/  SEL R6, RZ, 0x1, P0 ;  /* 0x00000001ff067807 */ /* 0x000fe20000000000 */
[----:B------:R-:W-:Y:S01]  /*5380*/  IMAD.MOV.U32 R25, RZ, RZ, 0x4b189680 ;  /* 0x4b189680ff197424 */ /* 0x000fe200078e00ff */
[----:B------:R-:W-:Y:S01]  /*5390*/  SEL R7, RZ, 0x1, P1 ;  /* 0x00000001ff077807 */ /* 0x000fe20000800000 */
[----:B------:R-:W-:Y:S01]  /*53a0*/  IMAD.MOV.U32 R24, RZ, RZ, RZ ;  /* 0x000000ffff187224 */ /* 0x000fe200078e00ff */
[----:B------:R-:W-:-:S02]  /*53b0*/  SEL R8, RZ, 0x1, P2 ;  /* 0x00000001ff087807 */ /* 0x000fc40001000000 */
[----:B------:R-:W-:Y:S01]  /*53c0*/  MOV R5, RZ ;  /* 0x000000ff00057202 */ /* 0x000fe20000000f00 */
[----:B------:R0:W-:Y:S04]  /*53d0*/  STL.64 [R1+0x100], R6 ;  /* 0x0001000601007387 */ /* 0x0001e80000100a00 */
[----:B------:R0:W-:Y:S02]  /*53e0*/  STL [R1+0x108], R8 ;  /* 0x0001080801007387 */ /* 0x0001e40000100800 */
.L_x_114:
        /* <DEDUP_REMOVED lines=10> */
[----:B------:R-:W-:Y:S02]  /*5490*/  IADD3.X R15, PT, PT, RZ, R7, RZ, P1, !PT ;  /* 0x00000007ff0f7210 */ /* 0x000fe40000ffe4ff */
        /* <DEDUP_REMOVED lines=50> */
[----:B------:R-:W-:-:S04]  /*57c0*/  LOP3.LUT R18, R16, 0xfffe, RZ, 0xc0, !PT ;  /* 0x0000fffe10127812 */ /* 0x000fc800078ec0ff */
[----:B------:R-:W-:-:S07]  /*57d0*/  IADD3 R18, PT, PT, -R18, RZ, RZ ;  /* 0x000000ff12127210 */ /* 0x000fce0007ffe1ff */
.L_x_106:
[----:B-----5:R-:W-:Y:S01]  /*57e0*/  ISETP.NE.AND P0, PT, R21, R2, PT ;  /* 0x000000021500720c */ /* 0x020fe20003f05270 */
[----:B------:R-:W-:Y:S01]  /*57f0*/  BSSY.RECONVERGENT B7, `(.L_x_96) ;  /* 0x00000a4000077945 */ /* 0x000fe20003800200 */
[----:B------:R-:W-:-:S04]  /*5800*/  IADD3 R18, PT, PT, R18, 0x2, RZ ;  /* 0x0000000212127810 */ /* 0x000fc80007ffe0ff */
[----:B------:R-:W-:-:S07]  /*5810*/  ISETP.NE.AND P1, PT, R18, RZ, PT ;  /* 0x000000ff1200720c */ /* 0x000fce0003f25270 */
[----:B------:R-:W-:Y:S06]  /*5820*/  @!P0 BRA `(.L_x_97) ;  /* 0x0000000800808947 */ /* 0x000fec0003800000 */
        /* <DEDUP_REMOVED lines=11> */
[----:B------:R-:W-:Y:S01]  /*58e0*/  BSSY.RECONVERGENT B8, `(.L_x_98) ;  /* 0x0000044000087945 */ /* 0x000fe20003800200 */
[----:B--2---:R-:W-:Y:S01]  /*58f0*/  FADD R9, -R17, R10 ;  /* 0x0000000a11097221 */ /* 0x004fe20000000100 */
[----:B---3--:R-:W-:-:S03]  /*5900*/  FADD R11, -R19, R6 ;  /* 0x00000006130b7221 */ /* 0x008fc60000000100 */
[----:B------:R-:W-:Y:S01]  /*5910*/  FMUL R6, R31, R9 ;  /* 0x000000091f067220 */ /* 0x000fe20000400000 */
[----:B----4-:R-:W-:-:S03]  /*5920*/  FADD R10, -R14, R5 ;  /* 0x000000050e0a7221 */ /* 0x010fc60000000100 */
[CC--:B------:R-:W-:Y:S01]  /*5930*/  FFMA R6, R29.reuse, R11.reuse, -R6 ;  /* 0x0000000b1d067223 */ /* 0x0c0fe20000000806 */
[----:B-----5:R-:W-:Y:S01]  /*5940*/  FADD R13, -R14, R13 ;  /* 0x0000000d0e0d7221 */ /* 0x020fe20000000100 */
[----:B------:R-:W-:Y:S01]  /*5950*/  FMUL R5, R29, R10 ;  /* 0x0000000a1d057220 */ /* 0x000fe20000400000 */
[C---:B------:R-:W-:Y:S01]  /*5960*/  FMUL R34, R30.reuse, R11 ;  /* 0x0000000b1e227220 */ /* 0x040fe20000400000 */
[----:B------:R-:W-:Y:S02]  /*5970*/  FADD R15, -R19, R8 ;  /* 0x00000008130f7221 */ /* 0x000fe40000000100 */
[----:B------:R-:W-:Y:S01]  /*5980*/  FFMA R8, R30, R9, -R5 ;  /* 0x000000091e087223 */ /* 0x000fe20000000805 */
[----:B0-----:R-:W-:Y:S01]  /*5990*/  FMUL R38, R13, R6 ;  /* 0x000000060d267220 */ /* 0x001fe20000400000 */
[----:B------:R-:W-:Y:S01]  /*59a0*/  FFMA R5, R31, R10, -R34 ;  /* 0x0000000a1f057223 */ /* 0x000fe20000000822 */
[----:B------:R-:W-:Y:S02]  /*59b0*/  FADD R12, -R17, R12 ;  /* 0x0000000c110c7221 */ /* 0x000fe40000000100 */
        /* <DEDUP_REMOVED lines=14> */
.L_x_101:
[----:B------:R-:W0:Y:S02]  /*5aa0*/  MUFU.RCP R44, R39 ;  /* 0x00000027002c7308 */ /* 0x000e240000001000 */
[----:B0-----:R-:W-:-:S04]  /*5ab0*/  FFMA R7, R39, R44, -1 ;  /* 0xbf80000027077423 */ /* 0x001fc8000000002c */
[----:B------:R-:W-:-:S04]  /*5ac0*/  FADD.FTZ R7, -R7, -RZ ;  /* 0x800000ff07077221 */ /* 0x000fc80000010100 */
[----:B------:R-:W-:-:S07]  /*5ad0*/  FFMA R44, R44, R7, R44 ;  /* 0x000000072c2c7223 */ /* 0x000fce000000002c */
.L_x_102:
[----:B------:R-:W-:Y:S05]  /*5ae0*/  BSYNC.RECONVERGENT B9 ;  /* 0x0000000000097941 */ /* 0x000fea0003800200 */
.L_x_100:
        /* <DEDUP_REMOVED lines=14> */
[-C--:B------:R-:W-:Y:S01]  /*5bd0*/  FMUL R8, R15, R7.reuse ;  /* 0x000000070f087220 */ /* 0x080fe20000400000 */
[----:B------:R-:W-:Y:S02]  /*5be0*/  FFMA R7, R12, R7, -R5 ;  /* 0x000000070c077223 */ /* 0x000fe40000000805 */
[----:B------:R-:W-:Y:S01]  /*5bf0*/  FMUL R12, R30, R17 ;  /* 0x000000111e0c7220 */ /* 0x000fe20000400000 */
[----:B------:R-:W-:-:S03]  /*5c00*/  FFMA R8, R13, R19, -R8 ;  /* 0x000000130d087223 */ /* 0x000fc60000000808 */
        /* <DEDUP_REMOVED lines=15> */
[----:B------:R-:W-:Y:S01]  /*5d00*/  @!P0 IMAD.MOV.U32 R20, RZ, RZ, 0x1 ;  /* 0x00000001ff148424 */ /* 0x000fe200078e00ff */
[----:B------:R-:W-:-:S07]  /*5d10*/  @!P0 MOV R24, R21 ;  /* 0x0000001500188202 */ /* 0x000fce0000000f00 */
.L_x_99:
[----:B------:R-:W-:Y:S05]  /*5d20*/  BSYNC.RECONVERGENT B8 ;  /* 0x0000000000087941 */ /* 0x000fea0003800200 */
.L_x_98:
[----:B------:R-:W-:-:S13]  /*5d30*/  ISETP.NE.AND P0, PT, R21, R2, PT ;  /* 0x000000021500720c */ /* 0x000fda0003f05270 */
        /* <DEDUP_REMOVED lines=39> */
.L_x_104:
[----:B------:R-:W0:Y:S02]  /*5fb0*/  MUFU.RCP R44, R39 ;  /* 0x00000027002c7308 */ /* 0x000e240000001000 */
[----:B0-----:R-:W-:-:S04]  /*5fc0*/  FFMA R7, R39, R44, -1 ;  /* 0xbf80000027077423 */ /* 0x001fc8000000002c */
[----:B------:R-:W-:-:S04]  /*5fd0*/  FADD.FTZ R7, -R7, -RZ ;  /* 0x800000ff07077221 */ /* 0x000fc80000010100 */
[----:B------:R-:W-:-:S07]  /*5fe0*/  FFMA R44, R44, R7, R44 ;  /* 0x000000072c2c7223 */ /* 0x000fce000000002c */
.L_x_105:
[----:B------:R-:W-:Y:S05]  /*5ff0*/  BSYNC.RECONVERGENT B8 ;  /* 0x0000000000087941 */ /* 0x000fea0003800200 */
.L_x_103:
        /* <DEDUP_REMOVED lines=34> */
[----:B------:R-:W-:-:S07]  /*6220*/  @!P0 MOV R20, 0x1 ;  /* 0x0000000100148802 */ /* 0x000fce0000000f00 */
.L_x_97:
[----:B------:R-:W-:Y:S05]  /*6230*/  BSYNC.RECONVERGENT B7 ;  /* 0x0000000000077941 */ /* 0x000fea0003800200 */
.L_x_96:
[----:B------:R-:W-:Y:S05]  /*6240*/  @P1 BRA `(.L_x_106) ;  /* 0xfffffff400641947 */ /* 0x000fea000383ffff */
.L_x_95:
[----:B------:R-:W-:Y:S05]  /*6250*/  BSYNC.RECONVERGENT B6 ;  /* 0x0000000000067941 */ /* 0x000fea0003800200 */
.L_x_94:
[----:B-----5:R-:W-:Y:S01]  /*6260*/  ISETP.NE.AND P0, PT, R21, R2, PT ;  /* 0x000000021500720c */ /* 0x020fe20003f05270 */
[----:B------:R-:W-:Y:S01]  /*6270*/  BSSY.RECONVERGENT B6, `(.L_x_107) ;  /* 0x0000052000067945 */ /* 0x000fe20003800200 */
[----:B------:R-:W-:-:S04]  /*6280*/  LOP3.LUT R16, R16, 0x1, RZ, 0xc0, !PT ;  /* 0x0000000110107812 */ /* 0x000fc800078ec0ff */
        /* <DEDUP_REMOVED lines=36> */
[----:B------:R-:W-:Y:S02]  /*64d0*/  MOV R7, R39 ;  /* 0x0000002700077202 */ /* 0x000fe40000000f00 */
[----:B------:R-:W-:-:S07]  /*64e0*/  MOV R38, 0x6500 ;  /* 0x0000650000267802 */ /* 0x000fce0000000f00 */
[----:B------:R-:W-:Y:S05]  /*64f0*/  CALL.REL.NOINC `($__internal_1_$__cuda_sm20_rcp_rn_f32_slowpath) ;  /* 0x00000008002c7944 */ /* 0x000fea0003c00000 */
[----:B------:R-:W-:Y:S05]  /*6500*/  BRA `(.L_x_111) ;  /* 0x0000000000107947 */ /* 0x000fea0003800000 */
.L_x_110:
[----:B------:R-:W0:Y:S02]  /*6510*/  MUFU.RCP R44, R39 ;  /* 0x00000027002c7308 */ /* 0x000e240000001000 */
[----:B0-----:R-:W-:-:S04]  /*6520*/  FFMA R7, R39, R44, -1 ;  /* 0xbf80000027077423 */ /* 0x001fc8000000002c */
[----:B------:R-:W-:-:S04]  /*6530*/  FADD.FTZ R7, -R7, -RZ ;  /* 0x800000ff07077221 */ /* 0x000fc80000010100 */
[----:B------:R-:W-:-:S07]  /*6540*/  FFMA R44, R44, R7, R44 ;  /* 0x000000072c2c7223 */ /* 0x000fce000000002c */
.L_x_111:
[----:B------:R-:W-:Y:S05]  /*6550*/  BSYNC.RECONVERGENT B7 ;  /* 0x0000000000077941 */ /* 0x000fea0003800200 */
.L_x_109:
        /* <DEDUP_REMOVED lines=32> */
[----:B------:R-:W-:Y:S01]  /*6760*/  @!P0 IMAD.MOV.U32 R25, RZ, RZ, R44 ;  /* 0x000000ffff198224 */ /* 0x000fe200078e002c */
[----:B------:R-:W-:Y:S02]  /*6770*/  @!P0 MOV R24, R21 ;  /* 0x0000001500188202 */ /* 0x000fe40000000f00 */
[----:B------:R-:W-:-:S07]  /*6780*/  @!P0 MOV R20, 0x1 ;  /* 0x0000000100148802 */ /* 0x000fce0000000f00 */
.L_x_108:
[----:B------:R-:W-:Y:S05]  /*6790*/  BSYNC.RECONVERGENT B6 ;  /* 0x0000000000067941 */ /* 0x000fea0003800200 */
.L_x_107:
[----:B------:R-:W-:-:S13]  /*67a0*/  ISETP.NE.AND P0, PT, R26, RZ, PT ;  /* 0x000000ff1a00720c */ /* 0x000fda0003f05270 */
[----:B------:R-:W-:Y:S05]  /*67b0*/  @!P0 BREAK.RELIABLE B4 ;  /* 0x0000000000048942 */ /* 0x000fea0003800100 */
[----:B------:R-:W-:Y:S05]  /*67c0*/  @!P0 BRA `(.L_x_112) ;  /* 0x0000000000648947 */ /* 0x000fea0003800000 */
[----:B------:R-:W-:-:S06]  /*67d0*/  IMAD R5, R26, 0x4, R1 ;  /* 0x000000041a057824 */ /* 0x000fcc00078e0201 */
[----:B------:R-:W5:Y:S01]  /*67e0*/  LDL R5, [R5+-0x4] ;  /* 0xfffffc0005057983 */ /* 0x000f620000100800 */
[----:B------:R-:W-:Y:S01]  /*67f0*/  IADD3 R26, PT, PT, R26, -0x1, RZ ;  /* 0xffffffff1a1a7810 */ /* 0x000fe20007ffe0ff */
[----:B------:R-:W-:Y:S06]  /*6800*/  BRA `(.L_x_113) ;  /* 0x00000000004c7947 */ /* 0x000fec0003800000 */
.L_x_93:
        /* <DEDUP_REMOVED lines=13> */
.L_x_92:
[----:B------:R-:W-:-:S13]  /*68e0*/  ISETP.NE.AND P0, PT, R26, RZ, PT ;  /* 0x000000ff1a00720c */ /* 0x000fda0003f05270 */
[----:B------:R-:W-:Y:S05]  /*68f0*/  @!P0 BREAK.RELIABLE B4 ;  /* 0x0000000000048942 */ /* 0x000fea0003800100 */
[----:B------:R-:W-:Y:S05]  /*6900*/  @!P0 BRA `(.L_x_112) ;  /* 0x0000000000148947 */ /* 0x000fea0003800000 */
[----:B------:R-:W-:-:S06]  /*6910*/  LEA R5, R26, R1, 0x2 ;  /* 0x000000011a057211 */ /* 0x000fcc00078e10ff */
[----:B------:R-:W5:Y:S01]  /*6920*/  LDL R5, [R5+-0x4] ;  /* 0xfffffc0005057983 */ /* 0x000f620000100800 */
[----:B------:R-:W-:-:S07]  /*6930*/  VIADD R26, R26, 0xffffffff ;  /* 0xffffffff1a1a7836 */ /* 0x000fce0000000000 */
.L_x_113:
[----:B------:R-:W-:Y:S05]  /*6940*/  BSYNC.RELIABLE B4 ;  /* 0x0000000000047941 */ /* 0x000fea0003800100 */
.L_x_91:
[----:B------:R-:W-:Y:S05]  /*6950*/  BRA `(.L_x_114) ;  /* 0xffffffe800a47947 */ /* 0x000fea000383ffff */
.L_x_112:
[----:B------:R-:W-:Y:S05]  /*6960*/  BSYNC.RECONVERGENT B5 ;  /* 0x0000000000057941 */ /* 0x000fea0003800200 */
.L_x_90:
[----:B------:R-:W-:-:S13]  /*6970*/  ISETP.NE.AND P0, PT, R20, 0x1, PT ;  /* 0x000000011400780c */ /* 0x000fda0003f05270 */
[----:B------:R-:W-:Y:S05]  /*6980*/  @P0 BRA `(.L_x_39) ;  /* 0x0000000000140947 */ /* 0x000fea0003800000 */
[----:B------:R-:W0:Y:S08]  /*6990*/  LDC.64 R2, c[0x0][0x388] ;  /* 0x0000e200ff027b82 */ /* 0x000e300000000a00 */
[----:B------:R-:W1:Y:S01]  /*69a0*/  LDC.64 R22, c[0x0][0x390] ;  /* 0x0000e400ff167b82 */ /* 0x000e620000000a00 */
[----:B0-----:R-:W-:-:S06]  /*69b0*/  IMAD.WIDE R24, R24, 0x4c, R2 ;  /* 0x0000004c18187825 */ /* 0x001fcc00078e0202 */
[----:B------:R-:W1:Y:S02]  /*69c0*/  LDG.E R25, desc[UR6][R24.64+0x48] ;  /* 0x0000480618197981 */ /* 0x000e64000c1e1900 */
[----:B-1----:R-:W-:-:S07]  /*69d0*/  IMAD.WIDE R22, R25, 0x20, R22 ;  /* 0x0000002019167825 */ /* 0x002fce00078e0216 */
.L_x_39:
[----:B------:R-:W-:Y:S05]  /*69e0*/  BSYNC.RECONVERGENT B2 ;  /* 0x0000000000027941 */ /* 0x000fea0003800200 */
.L_x_38:
[----:B------:R0:W5:Y:S04]  /*69f0*/  LDG.E R5, desc[UR6][R22.64] ;  /* 0x0000000616057981 */ /* 0x000168000c1e1900 */
[----:B------:R0:W5:Y:S04]  /*6a00*/  LDG.E R7, desc[UR6][R22.64+0x4] ;  /* 0x0000040616077981 */ /* 0x000168000c1e1900 */
[----:B------:R0:W5:Y:S02]  /*6a10*/  LDG.E R9, desc[UR6][R22.64+0x8] ;  /* 0x0000080616097981 */ /* 0x000164000c1e1900 */
.L_x_37:
[----:B------:R-:W-:Y:S05]  /*6a20*/  BSYNC.RECONVERGENT B3 ;  /* 0x0000000000037941 */ /* 0x000fea0003800200 */
.L_x_36:
[----:B------:R-:W-:Y:S05]  /*6a30*/  WARPSYNC.ALL ;  /* 0x0000000000007948 */ /* 0x000fea0003800000 */
[----:B------:R-:W1:Y:S01]  /*6a40*/  LDCU UR5, c[0x0][0x3b0] ;  /* 0x00007600ff0577ac */ /* 0x000e620008000800 */
[----:B------:R-:W2:Y:S01]  /*6a50*/  LDC.64 R2, c[0x0][0x3a8] ;  /* 0x0000ea00ff027b82 */ /* 0x000ea20000000a00 */
[----:B------:R-:W3:Y:S01]  /*6a60*/  LDCU UR4, c[0x0][0x3b8] ;  /* 0x00007700ff0477ac */ /* 0x000ee20008000800 */
[----:B-1----:R-:W-:-:S04]  /*6a70*/  IMAD R36, R36, UR5, R37 ;  /* 0x0000000524247c24 */ /* 0x002fc8000f8e0225 */
[----:B---3--:R-:W-:-:S04]  /*6a80*/  IMAD R11, R36, UR4, RZ ;  /* 0x00000004240b7c24 */ /* 0x008fc8000f8e02ff */
[----:B--2---:R-:W-:-:S05]  /*6a90*/  IMAD.WIDE R2, R11, 0x4, R2 ;  /* 0x000000040b027825 */ /* 0x004fca00078e0202 */
[----:B-----5:R-:W-:Y:S04]  /*6aa0*/  STG.E desc[UR6][R2.64], R5 ;  /* 0x0000000502007986 */ /* 0x020fe8000c101906 */
[----:B------:R-:W-:Y:S04]  /*6ab0*/  STG.E desc[UR6][R2.64+0x4], R7 ;  /* 0x0000040702007986 */ /* 0x000fe8000c101906 */
[----:B------:R-:W-:Y:S01]  /*6ac0*/  STG.E desc[UR6][R2.64+0x8], R9 ;  /* 0x0000080902007986 */ /* 0x000fe2000c101906 */
[----:B------:R-:W-:Y:S05]  /*6ad0*/  EXIT ;  /* 0x000000000000794d */ /* 0x000fea0003800000 */
        .weak           $__internal_0_$__cuda_sm20_dsqrt_rn_f64_mediumpath_v1
        .type           $__internal_0_$__cuda_sm20_dsqrt_rn_f64_mediumpath_v1,@function
        .size           $__internal_0_$__cuda_sm20_dsqrt_rn_f64_mediumpath_v1,($__internal_1_$__cuda_sm20_rcp_rn_f32_slowpath - $__internal_0_$__cuda_sm20_dsqrt_rn_f64_mediumpath_v1)
$__internal_0_$__cuda_sm20_dsqrt_rn_f64_mediumpath_v1:
[----:B------:R-:W-:Y:S01]  /*6ae0*/  ISETP.GE.U32.AND P0, PT, R10, -0x3400000, PT ;  /* 0xfcc000000a00780c */ /* 0x000fe20003f06070 */
[----:B------:R-:W-:Y:S01]  /*6af0*/  BSSY.RECONVERGENT B4, `(.L_x_115) ;  /* 0x0000026000047945 */ /* 0x000fe20003800200 */
[----:B------:R-:W-:Y:S01]  /*6b00*/  MOV R13, R11 ;  /* 0x0000000b000d7202 */ /* 0x000fe20000000f00 */
[----:B------:R-:W-:Y:S01]  /*6b10*/  IMAD.MOV.U32 R11, RZ, RZ, R25 ;  /* 0x000000ffff0b7224 */ /* 0x000fe200078e0019 */
[----:B------:R-:W-:-:S09]  /*6b20*/  MOV R10, R24 ;  /* 0x00000018000a7202 */ /* 0x000fd20000000f00 */
[----:B------:R-:W-:Y:S05]  /*6b30*/  @!P0 BRA `(.L_x_116) ;  /* 0x0000000000208947 */ /* 0x000fea0003800000 */
[----:B------:R-:W-:-:S10]  /*6b40*/  DFMA.RM R10, R12, R10, R8 ;  /* 0x0000000a0c0a722b */ /* 0x000fd40000004008 */
[----:B------:R-:W-:-:S04]  /*6b50*/  IADD3 R8, P0, PT, R10, 0x1, RZ ;  /* 0x000000010a087810 */ /* 0x000fc80007f1e0ff */
[----:B------:R-:W-:-:S06]  /*6b60*/  IADD3.X R9, PT, PT, RZ, R11, RZ, P0, !PT ;  /* 0x0000000bff097210 */ /* 0x000fcc00007fe4ff */
[----:B------:R-:W-:-:S08]  /*6b70*/  DFMA.RP R14, -R10, R8, R14 ;  /* 0x000000080a0e722b */ /* 0x000fd0000000810e */
[----:B------:R-:W-:-:S06]  /*6b80*/  DSETP.GT.AND P0, PT, R14, RZ, PT ;  /* 0x000000ff0e00722a */ /* 0x000fcc0003f04000 */
[----:B------:R-:W-:Y:S02]  /*6b90*/  FSEL R8, R8, R10, P0 ;  /* 0x0000000a08087208 */ /* 0x000fe40000000000 */
[----:B------:R-:W-:Y:S01]  /*6ba0*/  FSEL R9, R9, R11, P0 ;  /* 0x0000000b09097208 */ /* 0x000fe20000000000 */
[----:B------:R-:W-:Y:S06]  /*6bb0*/  BRA `(.L_x_117) ;  /* 0x0000000000647947 */ /* 0x000fec0003800000 */
.L_x_116:
[----:B------:R-:W-:-:S14]  /*6bc0*/  DSETP.NE.AND P0, PT, R14, RZ, PT ;  /* 0x000000ff0e00722a */ /* 0x000fdc0003f05000 */
[----:B------:R-:W-:Y:S05]  /*6bd0*/  @!P0 BRA `(.L_x_118) ;  /* 0x0000000000588947 */ /* 0x000fea0003800000 */
[----:B------:R-:W-:-:S13]  /*6be0*/  ISETP.GE.AND P0, PT, R15, RZ, PT ;  /* 0x000000ff0f00720c */ /* 0x000fda0003f06270 */
[----:B------:R-:W-:Y:S01]  /*6bf0*/  @!P0 MOV R8, 0x0 ;  /* 0x0000000000088802 */ /* 0x000fe20000000f00 */
[----:B------:R-:W-:Y:S01]  /*6c00*/  @!P0 IMAD.MOV.U32 R9, RZ, RZ, -0x80000 ;  /* 0xfff80000ff098424 */ /* 0x000fe200078e00ff */
[----:B------:R-:W-:Y:S06]  /*6c10*/  @!P0 BRA `(.L_x_117) ;  /* 0x00000000004c8947 */ /* 0x000fec0003800000 */
[----:B------:R-:W-:-:S13]  /*6c20*/  ISETP.GT.AND P0, PT, R15, 0x7fefffff, PT ;  /* 0x7fefffff0f00780c */ /* 0x000fda0003f04270 */
[----:B------:R-:W-:Y:S05]  /*6c30*/  @P0 BRA `(.L_x_118) ;  /* 0x0000000000400947 */ /* 0x000fea0003800000 */
[----:B------:R-:W-:Y:S01]  /*6c40*/  DMUL R14, R14, 8.11296384146066816958e+31 ;  /* 0x469000000e0e7828 */ /* 0x000fe20000000000 */
[----:B------:R-:W-:Y:S01]  /*6c50*/  MOV R12, RZ ;  /* 0x000000ff000c7202 */ /* 0x000fe20000000f00 */
[----:B------:R-:W-:Y:S01]  /*6c60*/  IMAD.MOV.U32 R9, RZ, RZ, 0x3fd80000 ;  /* 0x3fd80000ff097424 */ /* 0x000fe200078e00ff */
[----:B------:R-:W-:-:S03]  /*6c70*/  MOV R8, 0x0 ;  /* 0x0000000000087802 */ /* 0x000fc60000000f00 */
[----:B------:R-:W0:Y:S02]  /*6c80*/  MUFU.RSQ64H R13, R15 ;  /* 0x0000000f000d7308 */ /* 0x000e240000001c00 */
[----:B0-----:R-:W-:-:S08]  /*6c90*/  DMUL R10, R12, R12 ;  /* 0x0000000c0c0a7228 */ /* 0x001fd00000000000 */
[----:B------:R-:W-:-:S08]  /*6ca0*/  DFMA R10, R14, -R10, 1 ;  /* 0x3ff000000e0a742b */ /* 0x000fd0000000080a */
[----:B------:R-:W-:Y:S02]  /*6cb0*/  DFMA R8, R10, R8, 0.5 ;  /* 0x3fe000000a08742b */ /* 0x000fe40000000008 */
[----:B------:R-:W-:-:S08]  /*6cc0*/  DMUL R10, R12, R10 ;  /* 0x0000000a0c0a7228 */ /* 0x000fd00000000000 */
[----:B------:R-:W-:-:S08]  /*6cd0*/  DFMA R10, R8, R10, R12 ;  /* 0x0000000a080a722b */ /* 0x000fd0000000000c */
[----:B------:R-:W-:Y:S02]  /*6ce0*/  DMUL R8, R14, R10 ;  /* 0x0000000a0e087228 */ /* 0x000fe40000000000 */
[----:B------:R-:W-:-:S06]  /*6cf0*/  IADD3 R11, PT, PT, R11, -0x100000, RZ ;  /* 0xfff000000b0b7810 */ /* 0x000fcc0007ffe0ff */
[----:B------:R-:W-:-:S08]  /*6d00*/  DFMA R12, R8, -R8, R14 ;  /* 0x80000008080c722b */ /* 0x000fd0000000000e */
[----:B------:R-:W-:-:S10]  /*6d10*/  DFMA R8, R10, R12, R8 ;  /* 0x0000000c0a08722b */ /* 0x000fd40000000008 */
[----:B------:R-:W-:Y:S01]  /*6d20*/  IADD3 R9, PT, PT, R9, -0x3500000, RZ ;  /* 0xfcb0000009097810 */ /* 0x000fe20007ffe0ff */
[----:B------:R-:W-:Y:S06]  /*6d30*/  BRA `(.L_x_117) ;  /* 0x0000000000047947 */ /* 0x000fec0003800000 */
.L_x_118:
[----:B------:R-:W-:-:S11]  /*6d40*/  DADD R8, R14, R14 ;  /* 0x000000000e087229 */ /* 0x000fd6000000000e */
.L_x_117:
[----:B------:R-:W-:Y:S05]  /*6d50*/  BSYNC.RECONVERGENT B4 ;  /* 0x0000000000047941 */ /* 0x000fea0003800200 */
.L_x_115:
[----:B------:R-:W-:Y:S01]  /*6d60*/  IMAD.MOV.U32 R10, RZ, RZ, R8 ;  /* 0x000000ffff0a7224 */ /* 0x000fe200078e0008 */
[----:B------:R-:W-:Y:S01]  /*6d70*/  MOV R19, R9 ;  /* 0x0000000900137202 */ /* 0x000fe20000000f00 */
[----:B------:R-:W-:Y:S01]  /*6d80*/  IMAD.MOV.U32 R9, RZ, RZ, 0x0 ;  /* 0x00000000ff097424 */ /* 0x000fe200078e00ff */
[----:B------:R-:W-:-:S04]  /*6d90*/  MOV R8, R16 ;  /* 0x0000001000087202 */ /* 0x000fc80000000f00 */
[----:B------:R-:W-:Y:S05]  /*6da0*/  RET.REL.NODEC R8 `(tileKernel) ;  /* 0xffffff9008947950 */ /* 0x000fea0003c3ffff */
        .weak           $__internal_1_$__cuda_sm20_rcp_rn_f32_slowpath
        .type           $__internal_1_$__cuda_sm20_rcp_rn_f32_slowpath,@function
        .size           $__internal_1_$__cuda_sm20_rcp_rn_f32_slowpath,($__internal_2_$__cuda_sm3x_div_rn_noftz_f32_slowpath - $__internal_1_$__cuda_sm20_rcp_rn_f32_slowpath)
$__internal_1_$__cuda_sm20_rcp_rn_f32_slowpath:
[----:B------:R-:W-:Y:S01]  /*6db0*/  SHF.L.U32 R41, R7, 0x1, RZ ;  /* 0x0000000107297819 */ /* 0x000fe200000006ff */
[----:B------:R-:W-:Y:S03]  /*6dc0*/  BSSY.RECONVERGENT B0, `(.L_x_119) ;  /* 0x0000030000007945 */ /* 0x000fe60003800200 */
[----:B------:R-:W-:-:S04]  /*6dd0*/  SHF.R.U32.HI R41, RZ, 0x18, R41 ;  /* 0x00000018ff297819 */ /* 0x000fc80000011629 */
[----:B------:R-:W-:-:S13]  /*6de0*/  ISETP.NE.U32.AND P0, PT, R41, RZ, PT ;  /* 0x000000ff2900720c */ /* 0x000fda0003f05070 */
[----:B------:R-:W-:Y:S05]  /*6df0*/  @P0 BRA `(.L_x_120) ;  /* 0x0000000000280947 */ /* 0x000fea0003800000 */
[----:B------:R-:W-:-:S04]  /*6e00*/  SHF.L.U32 R39, R7, 0x1, RZ ;  /* 0x0000000107277819 */ /* 0x000fc800000006ff */
[----:B------:R-:W-:-:S13]  /*6e10*/  ISETP.NE.AND P0, PT, R39, RZ, PT ;  /* 0x000000ff2700720c */ /* 0x000fda0003f05270 */
[----:B------:R-:W-:Y:S01]  /*6e20*/  @P0 FFMA R40, R7, 1.84467440737095516160e+19, RZ ;  /* 0x5f80000007280823 */ /* 0x000fe200000000ff */
[----:B------:R-:W-:Y:S08]  /*6e30*/  @!P0 MUFU.RCP R44, R7 ;  /* 0x00000007002c8308 */ /* 0x000ff00000001000 */
[----:B------:R-:W0:Y:S02]  /*6e40*/  @P0 MUFU.RCP R39, R40 ;  /* 0x0000002800270308 */ /* 0x000e240000001000 */
[----:B0-----:R-:W-:-:S04]  /*6e50*/  @P0 FFMA R42, R40, R39, -1 ;  /* 0xbf800000282a0423 */ /* 0x001fc80000000027 */
[----:B------:R-:W-:-:S04]  /*6e60*/  @P0 FADD.FTZ R42, -R42, -RZ ;  /* 0x800000ff2a2a0221 */ /* 0x000fc80000010100 */
[----:B------:R-:W-:-:S04]  /*6e70*/  @P0 FFMA R42, R39, R42, R39 ;  /* 0x0000002a272a0223 */ /* 0x000fc80000000027 */
[----:B------:R-:W-:Y:S01]  /*6e80*/  @P0 FFMA R44, R42, 1.84467440737095516160e+19, RZ ;  /* 0x5f8000002a2c0823 */ /* 0x000fe200000000ff */
[----:B------:R-:W-:Y:S06]  /*6e90*/  BRA `(.L_x_121) ;  /* 0x0000000000887947 */ /* 0x000fec0003800000 */
.L_x_120:
[----:B------:R-:W-:-:S05]  /*6ea0*/  VIADD R39, R41, 0xffffff03 ;  /* 0xffffff0329277836 */ /* 0x000fca0000000000 */
[----:B------:R-:W-:-:S13]  /*6eb0*/  ISETP.GT.U32.AND P0, PT, R39, 0x1, PT ;  /* 0x000000012700780c */ /* 0x000fda0003f04070 */
[----:B------:R-:W-:Y:S05]  /*6ec0*/  @P0 BRA `(.L_x_122) ;  /* 0x0000000000780947 */ /* 0x000fea0003800000 */
[----:B------:R-:W-:Y:S02]  /*6ed0*/  LOP3.LUT R44, R7, 0x7fffff, RZ, 0xc0, !PT ;  /* 0x007fffff072c7812 */ /* 0x000fe400078ec0ff */
[----:B------:R-:W-:Y:S02]  /*6ee0*/  IADD3 R41, PT, PT, R41, -0xfc, RZ ;  /* 0xffffff0429297810 */ /* 0x000fe40007ffe0ff */
[----:B------:R-:W-:-:S04]  /*6ef0*/  LOP3.LUT R44, R44, 0x3f800000, RZ, 0xfc, !PT ;  /* 0x3f8000002c2c7812 */ /* 0x000fc800078efcff */
[----:B------:R-:W0:Y:S02]  /*6f00*/  MUFU.RCP R40, R44 ;  /* 0x0000002c00287308 */ /* 0x000e240000001000 */
[----:B0-----:R-:W-:-:S04]  /*6f10*/  FFMA R43, R44, R40, -1 ;  /* 0xbf8000002c2b7423 */ /* 0x001fc80000000028 */
[----:B------:R-:W-:-:S04]  /*6f20*/  FADD.FTZ R43, -R43, -RZ ;  /* 0x800000ff2b2b7221 */ /* 0x000fc80000010100 */
[CCC-:B------:R-:W-:Y:S01]  /*6f30*/  FFMA.RM R42, R40.reuse, R43.reuse, R40.reuse ;  /* 0x0000002b282a7223 */ /* 0x1c0fe20000004028 */
[----:B------:R-:W-:-:S04]  /*6f40*/  FFMA.RP R43, R40, R43, R40 ;  /* 0x0000002b282b7223 */ /* 0x000fc80000008028 */
[C---:B------:R-:W-:Y:S02]  /*6f50*/  LOP3.LUT R40, R42.reuse, 0x7fffff, RZ, 0xc0, !PT ;  /* 0x007fffff2a287812 */ /* 0x040fe400078ec0ff */
[----:B------:R-:W-:Y:S01]  /*6f60*/  FSETP.NEU.FTZ.AND P0, PT, R42, R43, PT ;  /* 0x0000002b2a00720b */ /* 0x000fe20003f1d000 */
[----:B------:R-:W-:Y:S01]  /*6f70*/  HFMA2 R42, -RZ, RZ, 0, 1.78813934326171875e-07 ;  /* 0x00000003ff2a7431 */ /* 0x000fe200000001ff */
[----:B------:R-:W-:-:S04]  /*6f80*/  LOP3.LUT R40, R40, 0x800000, RZ, 0xfc, !PT ;  /* 0x0080000028287812 */ /* 0x000fc800078efcff */
[----:B------:R-:W-:Y:S02]  /*6f90*/  SHF.R.U32.HI R44, RZ, R41, R40 ;  /* 0x00000029ff2c7219 */ /* 0x000fe40000011628 */
[----:B------:R-:W-:-:S04]  /*6fa0*/  SHF.L.U32 R43, R42, R39, RZ ;  /* 0x000000272a2b7219 */ /* 0x000fc800000006ff */
[----:B------:R-:W-:Y:S02]  /*6fb0*/  LOP3.LUT R42, R43, R40, RZ, 0xc0, !PT ;  /* 0x000000282b2a7212 */ /* 0x000fe400078ec0ff */
[----:B------:R-:W-:Y:S02]  /*6fc0*/  SEL R43, RZ, 0xffffffff, !P0 ;  /* 0xffffffffff2b7807 */ /* 0x000fe40004000000 */
[----:B------:R-:W-:-:S03]  /*6fd0*/  SHF.R.U32.HI R42, RZ, R39, R42 ;  /* 0x00000027ff2a7219 */ /* 0x000fc6000001162a */
[----:B------:R-:W-:Y:S01]  /*6fe0*/  IMAD.MOV R43, RZ, RZ, -R43 ;  /* 0x000000ffff2b7224 */ /* 0x000fe200078e0a2b */
[C---:B------:R-:W-:Y:S02]  /*6ff0*/  LOP3.LUT P0, RZ, R42.reuse, 0x1, RZ, 0xc0, !PT ;  /* 0x000000012aff7812 */ /* 0x040fe4000780c0ff */
[----:B------:R-:W-:Y:S02]  /*7000*/  LOP3.LUT P3, RZ, R42, 0x2, RZ, 0xc0, !PT ;  /* 0x000000022aff7812 */ /* 0x000fe4000786c0ff */
[----:B------:R-:W-:-:S04]  /*7010*/  LOP3.LUT P2, RZ, R43, R39, R40, 0xf8, !PT ;  /* 0x000000272bff7212 */ /* 0x000fc8000784f828 */
[----:B------:R-:W-:Y:S02]  /*7020*/  PLOP3.LUT P0, PT, P0, P2, P3, 0xe0, 0x0 ;  /* 0x000000000000781c */ /* 0x000fe40000705c30 */
[----:B------:R-:W-:Y:S02]  /*7030*/  LOP3.LUT P2, RZ, R7, 0x7fffff, RZ, 0xc0, !PT ;  /* 0x007fffff07ff7812 */ /* 0x000fe4000784c0ff */
[----:B------:R-:W-:-:S04]  /*7040*/  SEL R39, RZ, 0x1, !P0 ;  /* 0x00000001ff277807 */ /* 0x000fc80004000000 */
[----:B------:R-:W-:-:S04]  /*7050*/  IADD3 R39, PT, PT, -R39, RZ, RZ ;  /* 0x000000ff27277210 */ /* 0x000fc80007ffe1ff */
[----:B------:R-:W-:-:S13]  /*7060*/  ISETP.GE.AND P0, PT, R39, RZ, PT ;  /* 0x000000ff2700720c */ /* 0x000fda0003f06270 */
[----:B------:R-:W-:-:S05]  /*7070*/  @!P0 IADD3 R44, PT, PT, R44, 0x1, RZ ;  /* 0x000000012c2c8810 */ /* 0x000fca0007ffe0ff */
[----:B------:R-:W-:-:S05]  /*7080*/  @!P2 IMAD.SHL.U32 R44, R44, 0x2, RZ ;  /* 0x000000022c2ca824 */ /* 0x000fca00078e00ff */
[----:B------:R-:W-:Y:S01]  /*7090*/  LOP3.LUT R44, R44, 0x80000000, R7, 0xf8, !PT ;  /* 0x800000002c2c7812 */ /* 0x000fe200078ef807 */
[----:B------:R-:W-:Y:S06]  /*70a0*/  BRA `(.L_x_121) ;  /* 0x0000000000047947 */ /* 0x000fec0003800000 */
.L_x_122:
[----:B------:R0:W1:Y:S02]  /*70b0*/  MUFU.RCP R44, R7 ;  /* 0x00000007002c7308 */ /* 0x0000640000001000 */
.L_x_121:
[----:B------:R-:W-:Y:S05]  /*70c0*/  BSYNC.RECONVERGENT B0 ;  /* 0x0000000000007941 */ /* 0x000fea0003800200 */
.L_x_119:
[----:B------:R-:W-:-:S04]  /*70d0*/  MOV R39, 0x0 ;  /* 0x0000000000277802 */ /* 0x000fc80000000f00 */
[----:B01----:R-:W-:Y:S05]  /*70e0*/  RET.REL.NODEC R38 `(tileKernel) ;  /* 0xffffff8c26c47950 */ /* 0x003fea0003c3ffff */
        .weak           $__internal_2_$__cuda_sm3x_div_rn_noftz_f32_slowpath
        .type           $__internal_2_$__cuda_sm3x_div_rn_noftz_f32_slowpath,@function
        .size           $__internal_2_$__cuda_sm3x_div_rn_noftz_f32_slowpath,(.L_x_272 - $__internal_2_$__cuda_sm3x_div_rn_noftz_f32_slowpath)
$__internal_2_$__cuda_sm3x_div_rn_noftz_f32_slowpath:
[----:B------:R-:W-:Y:S01]  /*70f0*/  SHF.R.U32.HI R6, RZ, 0x17, R3 ;  /* 0x00000017ff067819 */ /* 0x000fe20000011603 */
[----:B------:R-:W-:Y:S01]  /*7100*/  BSSY.RECONVERGENT B1, `(.L_x_123) ;  /* 0x0000062000017945 */ /* 0x000fe20003800200 */
[----:B------:R-:W-:Y:S02]  /*7110*/  SHF.R.U32.HI R5, RZ, 0x17, R0 ;  /* 0x00000017ff057819 */ /* 0x000fe40000011600 */
[----:B------:R-:W-:Y:S02]  /*7120*/  LOP3.LUT R10, R6, 0xff, RZ, 0xc0, !PT ;  /* 0x000000ff060a7812 */ /* 0x000fe400078ec0ff */
[----:B------:R-:W-:Y:S02]  /*7130*/  LOP3.LUT R8, R5, 0xff, RZ, 0xc0, !PT ;  /* 0x000000ff05087812 */ /* 0x000fe400078ec0ff */
[----:B------:R-:W-:-:S03]  /*7140*/  IADD3 R7, PT, PT, R10, -0x1, RZ ;  /* 0xffffffff0a077810 */ /* 0x000fc60007ffe0ff */
[----:B------:R-:W-:Y:S01]  /*7150*/  VIADD R6, R8, 0xffffffff ;  /* 0xffffffff08067836 */ /* 0x000fe20000000000 */
[----:B------:R-:W-:-:S04]  /*7160*/  ISETP.GT.U32.AND P0, PT, R7, 0xfd, PT ;  /* 0x000000fd0700780c */ /* 0x000fc80003f04070 */
[----:B------:R-:W-:-:S13]  /*7170*/  ISETP.GT.U32.OR P0, PT, R6, 0xfd, P0 ;  /* 0x000000fd0600780c */ /* 0x000fda0000704470 */
[----:B------:R-:W-:Y:S01]  /*7180*/  @!P0 MOV R5, RZ ;  /* 0x000000ff00058202 */ /* 0x000fe20000000f00 */
[----:B------:R-:W-:Y:S06]  /*7190*/  @!P0 BRA `(.L_x_124) ;  /* 0x00000000005c8947 */ /* 0x000fec0003800000 */
[----:B------:R-:W-:Y:S02]  /*71a0*/  FSETP.GTU.FTZ.AND P0, PT, |R0|, +INF , PT ;  /* 0x7f8000000000780b */ /* 0x000fe40003f1c200 */
[----:B------:R-:W-:-:S04]  /*71b0*/  FSETP.GTU.FTZ.AND P1, PT, |R3|, +INF , PT ;  /* 0x7f8000000300780b */ /* 0x000fc80003f3c200 */
[----:B------:R-:W-:-:S13]  /*71c0*/  PLOP3.LUT P0, PT, P0, P1, PT, 0xf8, 0x8f ;  /* 0x00000000008f781c */ /* 0x000fda0000703f70 */
[----:B------:R-:W-:Y:S05]  /*71d0*/  @P0 BRA `(.L_x_125) ;  /* 0x00000004004c0947 */ /* 0x000fea0003800000 */
[----:B------:R-:W-:-:S13]  /*71e0*/  LOP3.LUT P0, RZ, R3, 0x7fffffff, R0, 0xc8, !PT ;  /* 0x7fffffff03ff7812 */ /* 0x000fda000780c800 */
[----:B------:R-:W-:Y:S05]  /*71f0*/  @!P0 BRA `(.L_x_126) ;  /* 0x00000004003c8947 */ /* 0x000fea0003800000 */
[C---:B------:R-:W-:Y:S02]  /*7200*/  FSETP.NEU.FTZ.AND P0, PT, |R0|.reuse, +INF , PT ;  /* 0x7f8000000000780b */ /* 0x040fe40003f1d200 */
[----:B------:R-:W-:Y:S02]  /*7210*/  FSETP.NEU.FTZ.AND P2, PT, |R3|, +INF , PT ;  /* 0x7f8000000300780b */ /* 0x000fe40003f5d200 */
[----:B------:R-:W-:-:S11]  /*7220*/  FSETP.NEU.FTZ.AND P1, PT, |R0|, +INF , PT ;  /* 0x7f8000000000780b */ /* 0x000fd60003f3d200 */
[----:B------:R-:W-:Y:S05]  /*7230*/  @!P2 BRA !P0, `(.L_x_126) ;  /* 0x00000004002ca947 */ /* 0x000fea0004000000 */
[----:B------:R-:W-:-:S04]  /*7240*/  LOP3.LUT P0, RZ, R0, 0x7fffffff, RZ, 0xc0, !PT ;  /* 0x7fffffff00ff7812 */ /* 0x000fc8000780c0ff */
[----:B------:R-:W-:-:S13]  /*7250*/  PLOP3.LUT P0, PT, P2, P0, PT, 0x2f, 0xf2 ;  /* 0x0000000000f2781c */ /* 0x000fda0001700577 */
[----:B------:R-:W-:Y:S05]  /*7260*/  @P0 BRA `(.L_x_127) ;  /* 0x0000000400180947 */ /* 0x000fea0003800000 */
[----:B------:R-:W-:-:S04]  /*7270*/  LOP3.LUT P0, RZ, R3, 0x7fffffff, RZ, 0xc0, !PT ;  /* 0x7fffffff03ff7812 */ /* 0x000fc8000780c0ff */
[----:B------:R-:W-:-:S13]  /*7280*/  PLOP3.LUT P0, PT, P1, P0, PT, 0x2f, 0xf2 ;  /* 0x0000000000f2781c */ /* 0x000fda0000f00577 */
[----:B------:R-:W-:Y:S05]  /*7290*/  @P0 BRA `(.L_x_128) ;  /* 0x0000000400000947 */ /* 0x000fea0003800000 */
[----:B------:R-:W-:Y:S02]  /*72a0*/  ISETP.GE.AND P0, PT, R6, RZ, PT ;  /* 0x000000ff0600720c */ /* 0x000fe40003f06270 */
[----:B------:R-:W-:-:S11]  /*72b0*/  ISETP.GE.AND P1, PT, R7, RZ, PT ;  /* 0x000000ff0700720c */ /* 0x000fd60003f26270 */
[----:B------:R-:W-:Y:S01]  /*72c0*/  @P0 MOV R5, RZ ;  /* 0x000000ff00050202 */ /* 0x000fe20000000f00 */
[----:B------:R-:W-:Y:S02]  /*72d0*/  @!P0 IMAD.MOV.U32 R5, RZ, RZ, -0x40 ;  /* 0xffffffc0ff058424 */ /* 0x000fe400078e00ff */
[----:B------:R-:W-:Y:S01]  /*72e0*/  @!P0 FFMA R0, R0, 1.84467440737095516160e+19, RZ ;  /* 0x5f80000000008823 */ /* 0x000fe200000000ff */
[----:B------:R-:W-:Y:S02]  /*72f0*/  @!P1 FFMA R3, R3, 1.84467440737095516160e+19, RZ ;  /* 0x5f80000003039823 */ /* 0x000fe400000000ff */
[----:B------:R-:W-:-:S07]  /*7300*/  @!P1 IADD3 R5, PT, PT, R5, 0x40, RZ ;  /* 0x0000004005059810 */ /* 0x000fce0007ffe0ff */
.L_x_124:
[----:B------:R-:W-:Y:S01]  /*7310*/  LEA R6, R10, 0xc0800000, 0x17 ;  /* 0xc08000000a067811 */ /* 0x000fe200078eb8ff */
[----:B------:R-:W-:Y:S03]  /*7320*/  BSSY.RECONVERGENT B2, `(.L_x_129) ;  /* 0x0000036000027945 */ /* 0x000fe60003800200 */
[----:B------:R-:W-:Y:S01]  /*7330*/  IADD3 R6, PT, PT, -R6, R3, RZ ;  /* 0x0000000306067210 */ /* 0x000fe20007ffe1ff */
[----:B------:R-:W-:-:S03]  /*7340*/  VIADD R3, R8, 0xffffff81 ;  /* 0xffffff8108037836 */ /* 0x000fc60000000000 */
[----:B------:R0:W1:Y:S01]  /*7350*/  MUFU.RCP R7, R6 ;  /* 0x0000000600077308 */ /* 0x0000620000001000 */
[----:B------:R-:W-:Y:S01]  /*7360*/  FADD.FTZ R9, -R6, -RZ ;  /* 0x800000ff06097221 */ /* 0x000fe20000010100 */
[C---:B------:R-:W-:Y:S01]  /*7370*/  IMAD R0, R3.reuse, -0x800000, R0 ;  /* 0xff80000003007824 */ /* 0x040fe200078e0200 */
[----:B0-----:R-:W-:-:S04]  /*7380*/  IADD3 R6, PT, PT, R3, 0x7f, -R10 ;  /* 0x0000007f03067810 */ /* 0x001fc80007ffe80a */
[----:B------:R-:W-:Y:S01]  /*7390*/  IADD3 R6, PT, PT, R6, R5, RZ ;  /* 0x0000000506067210 */ /* 0x000fe20007ffe0ff */
[----:B-1----:R-:W-:-:S04]  /*73a0*/  FFMA R8, R7, R9, 1 ;  /* 0x3f80000007087423 */ /* 0x002fc80000000009 */
[----:B------:R-:W-:-:S04]  /*73b0*/  FFMA R12, R7, R8, R7 ;  /* 0x00000008070c7223 */ /* 0x000fc80000000007 */
[----:B------:R-:W-:-:S04]  /*73c0*/  FFMA R7, R0, R12, RZ ;  /* 0x0000000c00077223 */ /* 0x000fc800000000ff */
[----:B------:R-:W-:-:S04]  /*73d0*/  FFMA R8, R9, R7, R0 ;  /* 0x0000000709087223 */ /* 0x000fc80000000000 */
[----:B------:R-:W-:-:S04]  /*73e0*/  FFMA R11, R12, R8, R7 ;  /* 0x000000080c0b7223 */ /* 0x000fc80000000007 */
[----:B------:R-:W-:-:S04]  /*73f0*/  FFMA R8, R9, R11, R0 ;  /* 0x0000000b09087223 */ /* 0x000fc80000000000 */
[----:B------:R-:W-:-:S05]  /*7400*/  FFMA R7, R12, R8, R11 ;  /* 0x000000080c077223 */ /* 0x000fca000000000b */
[----:B------:R-:W-:-:S04]  /*7410*/  SHF.R.U32.HI R0, RZ, 0x17, R7 ;  /* 0x00000017ff007819 */ /* 0x000fc80000011607 */
[----:B------:R-:W-:-:S04]  /*7420*/  LOP3.LUT R0, R0, 0xff, RZ, 0xc0, !PT ;  /* 0x000000ff00007812 */ /* 0x000fc800078ec0ff */
[----:B------:R-:W-:-:S05]  /*7430*/  IADD3 R9, PT, PT, R0, R6, RZ ;  /* 0x0000000600097210 */ /* 0x000fca0007ffe0ff */
[----:B------:R-:W-:-:S05]  /*7440*/  VIADD R0, R9, 0xffffffff ;  /* 0xffffffff09007836 */ /* 0x000fca0000000000 */
[----:B------:R-:W-:-:S13]  /*7450*/  ISETP.GE.U32.AND P0, PT, R0, 0xfe, PT ;  /* 0x000000fe0000780c */ /* 0x000fda0003f06070 */
[----:B------:R-:W-:Y:S05]  /*7460*/  @!P0 BRA `(.L_x_130) ;  /* 0x0000000000808947 */ /* 0x000fea0003800000 */
[----:B------:R-:W-:-:S13]  /*7470*/  ISETP.GT.AND P0, PT, R9, 0xfe, PT ;  /* 0x000000fe0900780c */ /* 0x000fda0003f04270 */
[----:B------:R-:W-:Y:S05]  /*7480*/  @P0 BRA `(.L_x_131) ;  /* 0x00000000006c0947 */ /* 0x000fea0003800000 */
[----:B------:R-:W-:-:S13]  /*7490*/  ISETP.GE.AND P0, PT, R9, 0x1, PT ;  /* 0x000000010900780c */ /* 0x000fda0003f06270 */
[----:B------:R-:W-:Y:S05]  /*74a0*/  @P0 BRA `(.L_x_132) ;  /* 0x0000000000740947 */ /* 0x000fea0003800000 */
[----:B------:R-:W-:Y:S02]  /*74b0*/  ISETP.GE.AND P0, PT, R9, -0x18, PT ;  /* 0xffffffe80900780c */ /* 0x000fe40003f06270 */
[----:B------:R-:W-:-:S11]  /*74c0*/  LOP3.LUT R7, R7, 0x80000000, RZ, 0xc0, !PT ;  /* 0x8000000007077812 */ /* 0x000fd600078ec0ff */
[----:B------:R-:W-:Y:S05]  /*74d0*/  @!P0 BRA `(.L_x_132) ;  /* 0x0000000000688947 */ /* 0x000fea0003800000 */
[CCC-:B------:R-:W-:Y:S01]  /*74e0*/  FFMA.RZ R0, R12.reuse, R8.reuse, R11.reuse ;  /* 0x000000080c007223 */ /* 0x1c0fe2000000c00b */
[C---:B------:R-:W-:Y:S01]  /*74f0*/  IADD3 R6, PT, PT, R9.reuse, 0x20, RZ ;  /* 0x0000002009067810 */ /* 0x040fe20007ffe0ff */
[-CC-:B------:R-:W-:Y:S01]  /*7500*/  FFMA.RM R3, R12, R8.reuse, R11.reuse ;  /* 0x000000080c037223 */ /* 0x180fe2000000400b */
[C---:B------:R-:W-:Y:S02]  /*7510*/  ISETP.NE.AND P2, PT, R9.reuse, RZ, PT ;  /* 0x000000ff0900720c */ /* 0x040fe40003f45270 */
[----:B------:R-:W-:Y:S01]  /*7520*/  LOP3.LUT R5, R0, 0x7fffff, RZ, 0xc0, !PT ;  /* 0x007fffff00057812 */ /* 0x000fe200078ec0ff */
[----:B------:R-:W-:Y:S01]  /*7530*/  FFMA.RP R0, R12, R8, R11 ;  /* 0x000000080c007223 */ /* 0x000fe2000000800b */
[----:B------:R-:W-:Y:S02]  /*7540*/  ISETP.NE.AND P1, PT, R9, RZ, PT ;  /* 0x000000ff0900720c */ /* 0x000fe40003f25270 */
[----:B------:R-:W-:Y:S02]  /*7550*/  LOP3.LUT R5, R5, 0x800000, RZ, 0xfc, !PT ;  /* 0x0080000005057812 */ /* 0x000fe400078efcff */
[----:B------:R-:W-:-:S02]  /*7560*/  IADD3 R8, PT, PT, -R9, RZ, RZ ;  /* 0x000000ff09087210 */ /* 0x000fc40007ffe1ff */
[----:B------:R-:W-:Y:S02]  /*7570*/  SHF.L.U32 R6, R5, R6, RZ ;  /* 0x0000000605067219 */ /* 0x000fe400000006ff */
[----:B------:R-:W-:Y:S02]  /*7580*/  FSETP.NEU.FTZ.AND P0, PT, R0, R3, PT ;  /* 0x000000030000720b */ /* 0x000fe40003f1d000 */
[----:B------:R-:W-:Y:S02]  /*7590*/  SEL R0, R8, RZ, P2 ;  /* 0x000000ff08007207 */ /* 0x000fe40001000000 */
[----:B------:R-:W-:Y:S02]  /*75a0*/  ISETP.NE.AND P1, PT, R6, RZ, P1 ;  /* 0x000000ff0600720c */ /* 0x000fe40000f25270 */
[----:B------:R-:W-:Y:S02]  /*75b0*/  SHF.R.U32.HI R0, RZ, R0, R5 ;  /* 0x00000000ff007219 */ /* 0x000fe40000011605 */
[----:B------:R-:W-:-:S02]  /*75c0*/  PLOP3.LUT P0, PT, P0, P1, PT, 0xf8, 0x8f ;  /* 0x00000000008f781c */ /* 0x000fc40000703f70 */
[----:B------:R-:W-:Y:S02]  /*75d0*/  SHF.R.U32.HI R6, RZ, 0x1, R0 ;  /* 0x00000001ff067819 */ /* 0x000fe40000011600 */
[----:B------:R-:W-:-:S04]  /*75e0*/  SEL R3, RZ, 0x1, !P0 ;  /* 0x00000001ff037807 */ /* 0x000fc80004000000 */
[----:B------:R-:W-:-:S04]  /*75f0*/  LOP3.LUT R3, R3, 0x1, R6, 0xf8, !PT ;  /* 0x0000000103037812 */ /* 0x000fc800078ef806 */
[----:B------:R-:W-:-:S05]  /*7600*/  LOP3.LUT R3, R3, R0, RZ, 0xc0, !PT ;  /* 0x0000000003037212 */ /* 0x000fca00078ec0ff */
[----:B------:R-:W-:-:S05]  /*7610*/  IMAD.IADD R6, R6, 0x1, R3 ;  /* 0x0000000106067824 */ /* 0x000fca00078e0203 */
[----:B------:R-:W-:Y:S01]  /*7620*/  LOP3.LUT R7, R6, R7, RZ, 0xfc, !PT ;  /* 0x0000000706077212 */ /* 0x000fe200078efcff */
[----:B------:R-:W-:Y:S06]  /*7630*/  BRA `(.L_x_132) ;  /* 0x0000000000107947 */ /* 0x000fec0003800000 */
.L_x_131:
[----:B------:R-:W-:-:S04]  /*7640*/  LOP3.LUT R7, R7, 0x80000000, RZ, 0xc0, !PT ;  /* 0x8000000007077812 */ /* 0x000fc800078ec0ff */
[----:B------:R-:W-:Y:S01]  /*7650*/  LOP3.LUT R7, R7, 0x7f800000, RZ, 0xfc, !PT ;  /* 0x7f80000007077812 */ /* 0x000fe200078efcff */
[----:B------:R-:W-:Y:S06]  /*7660*/  BRA `(.L_x_132) ;  /* 0x0000000000047947 */ /* 0x000fec0003800000 */
.L_x_130:
[----:B------:R-:W-:-:S07]  /*7670*/  LEA R7, R6, R7, 0x17 ;  /* 0x0000000706077211 */ /* 0x000fce00078eb8ff */
.L_x_132:
[----:B------:R-:W-:Y:S05]  /*7680*/  BSYNC.RECONVERGENT B2 ;  /* 0x0000000000027941 */ /* 0x000fea0003800200 */
.L_x_129:
[----:B------:R-:W-:Y:S05]  /*7690*/  BRA `(.L_x_133) ;  /* 0x0000000000207947 */ /* 0x000fea0003800000 */
.L_x_128:
[----:B------:R-:W-:-:S04]  /*76a0*/  LOP3.LUT R0, R3, 0x80000000, R0, 0x48, !PT ;  /* 0x8000000003007812 */ /* 0x000fc800078e4800 */
[----:B------:R-:W-:Y:S01]  /*76b0*/  LOP3.LUT R7, R0, 0x7f800000, RZ, 0xfc, !PT ;  /* 0x7f80000000077812 */ /* 0x000fe200078efcff */
[----:B------:R-:W-:Y:S06]  /*76c0*/  BRA `(.L_x_133) ;  /* 0x0000000000147947 */ /* 0x000fec0003800000 */
.L_x_127:
[----:B------:R-:W-:Y:S01]  /*76d0*/  LOP3.LUT R7, R3, 0x80000000, R0, 0x48, !PT ;  /* 0x8000000003077812 */ /* 0x000fe200078e4800 */
[----:B------:R-:W-:Y:S06]  /*76e0*/  BRA `(.L_x_133) ;  /* 0x00000000000c7947 */ /* 0x000fec0003800000 */
.L_x_126:
[----:B------:R-:W0:Y:S01]  /*76f0*/  MUFU.RSQ R7, -QNAN ;  /* 0xffc0000000077908 */ /* 0x000e220000001400 */
[----:B------:R-:W-:Y:S05]  /*7700*/  BRA `(.L_x_133) ;  /* 0x0000000000047947 */ /* 0x000fea0003800000 */
.L_x_125:
[----:B------:R-:W-:-:S07]  /*7710*/  FADD.FTZ R7, R0, R3 ;  /* 0x0000000300077221 */ /* 0x000fce0000010000 */
.L_x_133:
[----:B------:R-:W-:Y:S05]  /*7720*/  BSYNC.RECONVERGENT B1 ;  /* 0x0000000000017941 */ /* 0x000fea0003800200 */
.L_x_123:
[----:B------:R-:W-:-:S04]  /*7730*/  HFMA2 R5, -RZ, RZ, 0, 0 ;  /* 0x00000000ff057431 */ /* 0x000fc800000001ff */
[----:B0-----:R-:W-:Y:S05]  /*7740*/  RET.REL.NODEC R4 `(tileKernel) ;  /* 0xffffff88042c7950 */ /* 0x001fea0003c3ffff */
.L_x_134:
[----:B------:R-:W-:-:S00]  /*7750*/  BRA `(.L_x_134) ;  /* 0xfffffffc00fc7947 */ /* 0x000fc0000383ffff */
[----:B------:R-:W-:-:S00]  /*7760*/  NOP ;  /* 0x0000000000007918 */ /* 0x000fc00000000000 */
        /* <DEDUP_REMOVED lines=9> */
.L_x_272:


//--------------------- .text.linearKernel        --------------------------
	.section	.text.linearKernel,"ax",@progbits
	.align	128
        .global         linearKernel
        .type           linearKernel,@function
        .size           linearKernel,(.L_x_275 - linearKernel)
        .other          linearKernel,@"STO_CUDA_ENTRY STV_DEFAULT"
linearKernel:
.text.linearKernel:
[----:B------:R-:W0:Y:S01]  /*0000*/  LDC R1, c[0x0][0x37c] ;  /* 0x0000df00ff017b82 */ /* 0x000e220000000800 */
[----:B------:R-:W1:Y:S07]  /*0010*/  S2R R0, SR_TID.Y ;  /* 0x0000000000007919 */ /* 0x000e6e0000002200 */
[----:B------:R-:W1:Y:S01]  /*0020*/  S2UR UR4, SR_CTAID.Y ;  /* 0x00000000000479c3 */ /* 0x000e620000002600 */
[----:B------:R-:W2:Y:S01]  /*0030*/  LDCU.64 UR8, c[0x0][0x3b0] ;  /* 0x00007600ff0877ac */ /* 0x000ea20008000a00 */
[----:B0-----:R-:W-:Y:S01]  /*0040*/  IADD3 R1, PT, PT, R1, -0x110, RZ ;  /* 0xfffffef001017810 */ /* 0x001fe20007ffe0ff */
[----:B------:R-:W0:Y:S05]  /*0050*/  S2R R3, SR_TID.X ;  /* 0x0000000000037919 */ /* 0x000e2a0000002100 */
[----:B------:R-:W1:Y:S08]  /*0060*/  LDC R37, c[0x0][0x364] ;  /* 0x0000d900ff257b82 */ /* 0x000e700000000800 */
[----:B------:R-:W0:Y:S08]  /*0070*/  S2UR UR5, SR_CTAID.X ;  /* 0x00000000000579c3 */ /* 0x000e300000002500 */
[----:B------:R-:W0:Y:S01]  /*0080*/  LDC R36, c[0x0][0x360] ;  /* 0x0000d800ff247b82 */ /* 0x000e220000000800 */
[----:B-1----:R-:W-:-:S05]  /*0090*/  IMAD R37, R37, UR4, R0 ;  /* 0x0000000425257c24 */ /* 0x002fca000f8e0200 */
[----:B--2---:R-:W-:Y:S01]  /*00a0*/  ISETP.GE.AND P0, PT, R37, UR9, PT ;  /* 0x0000000925007c0c */ /* 0x004fe2000bf06270 */
[----:B0-----:R-:W-:-:S05]  /*00b0*/  IMAD R36, R36, UR5, R3 ;  /* 0x0000000524247c24 */ /* 0x001fca000f8e0203 */
        /* <DEDUP_REMOVED lines=20> */
[----:B-----5:R-:W-:Y:S05]  /*0200*/  CALL.REL.NOINC `($__internal_5_$__cuda_sm3x_div_rn_noftz_f32_slowpath) ;  /* 0x0000006c00607944 */ /* 0x020fea0003c00000 */
[----:B------:R-:W-:-:S07]  /*0210*/  MOV R4, R7 ;  /* 0x0000000700047202 */ /* 0x000fce0000000f00 */
.L_x_136:
[----:B------:R-:W-:Y:S05]  /*0220*/  BSYNC.RECONVERGENT B0 ;  /* 0x0000000000007941 */ /* 0x000fea0003800200 */
.L_x_135:
[----:B------:R-:W0:Y:S01]  /*0230*/  LDCU UR4, c[0x0][0x3b4] ;  /* 0x00007680ff0477ac */ /* 0x000e220008000800 */
[----:B------:R-:W-:Y:S01]  /*0240*/  I2FP.F32.U32 R0, R37 ;  /* 0x0000002500007245 */ /* 0x000fe20000201000 */
[----:B------:R-:W-:Y:S01]  /*0250*/  BSSY.RECONVERGENT B0, `(.L_x_137) ;  /* 0x000000e000007945 */ /* 0x000fe20003800200 */
[----:B0-----:R-:W-:-:S04]  /*0260*/  I2FP.F32.U32 R3, UR4 ;  /* 0x0000000400037c45 */ /* 0x001fc80008201000 */
        /* <DEDUP_REMOVED lines=10> */
[----:B-----5:R-:W-:Y:S05]  /*0310*/  CALL.REL.NOINC `($__internal_5_$__cuda_sm3x_div_rn_noftz_f32_slowpath) ;  /* 0x0000006c001c7944 */ /* 0x020fea0003c00000 */
[----:B------:R-:W-:-:S07]  /*0320*/  IMAD.MOV.U32 R6, RZ, RZ, R7 ;  /* 0x000000ffff067224 */ /* 0x000fce00078e0007 */
.L_x_138:
[----:B------:R-:W-:Y:S05]  /*0330*/  BSYNC.RECONVERGENT B0 ;  /* 0x0000000000007941 */ /* 0x000fea0003800200 */
.L_x_137:
        /* <DEDUP_REMOVED lines=28> */
.L_x_140:
        /* <DEDUP_REMOVED lines=44> */
.L_x_139:
        /* <DEDUP_REMOVED lines=32> */
.L_x_142:
        /* <DEDUP_REMOVED lines=44> */
.L_x_141:
[----:B------:R-:W-:Y:S01]  /*0c80*/  FMUL R3, R0, R0 ;  /* 0x0000000000037220 */ /* 0x000fe20000400000 */
[----:B------:R-:W-:Y:S01]  /*0c90*/  LOP3.LUT R6, R2, 0x1, RZ, 0xc0, !PT ;  /* 0x0000000102067812 */ /* 0x000fe200078ec0ff */
[----:B------:R-:W-:Y:S01]  /*0ca0*/  IMAD.MOV.U32 R14, RZ, RZ, 0x3effffff ;  /* 0x3effffffff0e7424 */ /* 0x000fe200078e00ff */
[----:B------:R-:W-:Y:S01]  /*0cb0*/  MOV R13, 0x3d2aaabb ;  /* 0x3d2aaabb000d7802 */ /* 0x000fe20000000f00 */
[----:B------:R-:W-:Y:S01]  /*0cc0*/  FFMA R4, R3, R5, -0.0013887860113754868507 ;  /* 0xbab607ed03047423 */ /* 0x000fe20000000005 */
[----:B------:R-:W-:Y:S02]  /*0cd0*/  ISETP.NE.U32.AND P1, PT, R6, 0x1, PT ;  /* 0x000000010600780c */ /* 0x000fe40003f25070 */
[----:B------:R-:W-:Y:S02]  /*0ce0*/  LOP3.LUT P2, RZ, R2, 0x2, RZ, 0xc0, !PT ;  /* 0x0000000202ff7812 */ /* 0x000fe4000784c0ff */
[----:B------:R-:W-:Y:S02]  /*0cf0*/  FSEL R4, R4, -0.00019574658654164522886, !P1 ;  /* 0xb94d415304047808 */ /* 0x000fe40004800000 */
[----:B------:R-:W-:-:S02]  /*0d00*/  FSEL R6, R13, 0.0083327032625675201416, !P1 ;  /* 0x3c0885e40d067808 */ /* 0x000fc40004800000 */
[----:B------:R-:W-:Y:S02]  /*0d10*/  FSEL R0, R0, 1, P1 ;  /* 0x3f80000000007808 */ /* 0x000fe40000800000 */
[----:B------:R-:W-:Y:S01]  /*0d20*/  FSEL R15, -R14, -0.16666662693023681641, !P1 ;  /* 0xbe2aaaa80e0f7808 */ /* 0x000fe20004800100 */
[C---:B------:R-:W-:Y:S01]  /*0d30*/  FFMA R4, R3.reuse, R4, R6 ;  /* 0x0000000403047223 */ /* 0x040fe20000000006 */
[----:B------:R-:W-:Y:S01]  /*0d40*/  MOV R2, R12 ;  /* 0x0000000c00027202 */ /* 0x000fe20000000f00 */
[C---:B------:R-:W-:Y:S02]  /*0d50*/  FFMA R11, R3.reuse, R0, RZ ;  /* 0x00000000030b7223 */ /* 0x040fe400000000ff */
[----:B------:R-:W-:Y:S01]  /*0d60*/  FFMA R4, R3, R4, R15 ;  /* 0x0000000403047223 */ /* 0x000fe2000000000f */
[----:B------:R-:W-:-:S03]  /*0d70*/  IMAD.MOV.U32 R3, RZ, RZ, R8 ;  /* 0x000000ffff037224 */ /* 0x000fc600078e0008 */
        /* <DEDUP_REMOVED lines=16> */
.L_x_144:
        /* <DEDUP_REMOVED lines=44> */
.L_x_143:
        /* <DEDUP_REMOVED lines=25> */
.L_x_146:
        /* <DEDUP_REMOVED lines=41> */
.L_x_145:
        /* <DEDUP_REMOVED lines=25> */
[----:B------:R-:W-:Y:S05]  /*16f0*/  CALL.REL.NOINC `($__internal_4_$__cuda_sm20_rcp_rn_f32_slowpath) ;  /* 0x0000005400547944 */ /* 0x000fea0003c00000 */
[----:B------:R-:W-:Y:S01]  /*1700*/  MOV R27, R44 ;  /* 0x0000002c001b7202 */ /* 0x000fe20000000f00 */
[----:B------:R-:W-:Y:S06]  /*1710*/  BRA `(.L_x_149) ;  /* 0x0000000000107947 */ /* 0x000fec0003800000 */
.L_x_148:
[----:B------:R-:W0:Y:S02]  /*1720*/  MUFU.RCP R2, R31 ;  /* 0x0000001f00027308 */ /* 0x000e240000001000 */
[----:B0-----:R-:W-:-:S04]  /*1730*/  FFMA R3, R31, R2, -1 ;  /* 0xbf8000001f037423 */ /* 0x001fc80000000002 */
[----:B------:R-:W-:-:S04]  /*1740*/  FADD.FTZ R3, -R3, -RZ ;  /* 0x800000ff03037221 */ /* 0x000fc80000010100 */
[----:B------:R-:W-:-:S07]  /*1750*/  FFMA R27, R2, R3, R2 ;  /* 0x00000003021b7223 */ /* 0x000fce0000000002 */
.L_x_149:
[----:B------:R-:W-:Y:S05]  /*1760*/  BSYNC.RECONVERGENT B1 ;  /* 0x0000000000017941 */ /* 0x000fea0003800200 */
.L_x_147:
[----:B------:R-:W-:Y:S01]  /*1770*/  IADD3 R2, PT, PT, R30, 0x1800000, RZ ;  /* 0x018000001e027810 */ /* 0x000fe20007ffe0ff */
[----:B------:R-:W-:Y:S03]  /*1780*/  BSSY.RECONVERGENT B1, `(.L_x_150) ;  /* 0x000000d000017945 */ /* 0x000fe60003800200 */
[----:B------:R-:W-:-:S04]  /*1790*/  LOP3.LUT R2, R2, 0x7f800000, RZ, 0xc0, !PT ;  /* 0x7f80000002027812 */ /* 0x000fc800078ec0ff */
[----:B------:R-:W-:-:S13]  /*17a0*/  ISETP.GT.U32.AND P0, PT, R2, 0x1ffffff, PT ;  /* 0x01ffffff0200780c */ /* 0x000fda0003f04070 */
[----:B------:R-:W-:Y:S05]  /*17b0*/  @P0 BRA `(.L_x_151) ;  /* 0x0000000000140947 */ /* 0x000fea0003800000 */
[----:B------:R-:W-:Y:S01]  /*17c0*/  IMAD.MOV.U32 R7, RZ, RZ, R30 ;  /* 0x000000ffff077224 */ /* 0x000fe200078e001e */
[----:B------:R-:W-:-:S07]  /*17d0*/  MOV R38, 0x17f0 ;  /* 0x000017f000267802 */ /* 0x000fce0000000f00 */
[----:B------:R-:W-:Y:S05]  /*17e0*/  CALL.REL.NOINC `($__internal_4_$__cuda_sm20_rcp_rn_f32_slowpath) ;  /* 0x0000005400187944 */ /* 0x000fea0003c00000 */
[----:B------:R-:W-:Y:S01]  /*17f0*/  MOV R26, R44 ;  /* 0x0000002c001a7202 */ /* 0x000fe20000000f00 */
[----:B------:R-:W-:Y:S06]  /*1800*/  BRA `(.L_x_152) ;  /* 0x0000000000107947 */ /* 0x000fec0003800000 */
.L_x_151:
[----:B------:R-:W0:Y:S02]  /*1810*/  MUFU.RCP R3, R30 ;  /* 0x0000001e00037308 */ /* 0x000e240000001000 */
[----:B0-----:R-:W-:-:S04]  /*1820*/  FFMA R2, R30, R3, -1 ;  /* 0xbf8000001e027423 */ /* 0x001fc80000000003 */
[----:B------:R-:W-:-:S04]  /*1830*/  FADD.FTZ R2, -R2, -RZ ;  /* 0x800000ff02027221 */ /* 0x000fc80000010100 */
[----:B------:R-:W-:-:S07]  /*1840*/  FFMA R26, R3, R2, R3 ;  /* 0x00000002031a7223 */ /* 0x000fce0000000003 */
.L_x_152:
[----:B------:R-:W-:Y:S05]  /*1850*/  BSYNC.RECONVERGENT B1 ;  /* 0x0000000000017941 */ /* 0x000fea0003800200 */
.L_x_150:
        /* <DEDUP_REMOVED lines=8> */
[----:B------:R-:W-:Y:S05]  /*18e0*/  CALL.REL.NOINC `($__internal_4_$__cuda_sm20_rcp_rn_f32_slowpath) ;  /* 0x0000005000d87944 */ /* 0x000fea0003c00000 */
[----:B------:R-:W-:Y:S01]  /*18f0*/  MOV R25, R44 ;  /* 0x0000002c00197202 */ /* 0x000fe20000000f00 */
[----:B------:R-:W-:Y:S06]  /*1900*/  BRA `(.L_x_155) ;  /* 0x0000000000107947 */ /* 0x000fec0003800000 */
.L_x_154:
[----:B------:R-:W0:Y:S02]  /*1910*/  MUFU.RCP R2, R29 ;  /* 0x0000001d00027308 */ /* 0x000e240000001000 */
[----:B0-----:R-:W-:-:S04]  /*1920*/  FFMA R3, R29, R2, -1 ;  /* 0xbf8000001d037423 */ /* 0x001fc80000000002 */
[----:B------:R-:W-:-:S04]  /*1930*/  FADD.FTZ R3, -R3, -RZ ;  /* 0x800000ff03037221 */ /* 0x000fc80000010100 */
[----:B------:R-:W-:-:S07]  /*1940*/  FFMA R25, R2, R3, R2 ;  /* 0x0000000302197223 */ /* 0x000fce0000000002 */
.L_x_155:
[----:B------:R-:W-:Y:S05]  /*1950*/  BSYNC.RECONVERGENT B1 ;  /* 0x0000000000017941 */ /* 0x000fea0003800200 */
.L_x_153:
        /* <DEDUP_REMOVED lines=15> */
.L_x_170:
        /* <DEDUP_REMOVED lines=90> */
[----:B------:R-:W-:Y:S05]  /*1ff0*/  CALL.REL.NOINC `($__internal_4_$__cuda_sm20_rcp_rn_f32_slowpath) ;  /* 0x0000004c00147944 */ /* 0x000fea0003c00000 */
[----:B------:R-:W-:Y:S05]  /*2000*/  BRA `(.L_x_162) ;  /* 0x0000000000107947 */ /* 0x000fea0003800000 */
.L_x_161:
[----:B------:R-:W0:Y:S02]  /*2010*/  MUFU.RCP R44, R7 ;  /* 0x00000007002c7308 */ /* 0x000e240000001000 */
[----:B0-----:R-:W-:-:S04]  /*2020*/  FFMA R28, R7, R44, -1 ;  /* 0xbf800000071c7423 */ /* 0x001fc8000000002c */
[----:B------:R-:W-:-:S04]  /*2030*/  FADD.FTZ R33, -R28, -RZ ;  /* 0x800000ff1c217221 */ /* 0x000fc80000010100 */
[----:B------:R-:W-:-:S07]  /*2040*/  FFMA R44, R44, R33, R44 ;  /* 0x000000212c2c7223 */ /* 0x000fce000000002c */
.L_x_162:
[----:B------:R-:W-:Y:S05]  /*2050*/  BSYNC.RECONVERGENT B3 ;  /* 0x0000000000037941 */ /* 0x000fea0003800200 */
.L_x_160:
        /* <DEDUP_REMOVED lines=38> */
.L_x_165:
        /* <DEDUP_REMOVED lines=31> */
.L_x_164:
[----:B------:R-:W-:Y:S05]  /*24b0*/  BSYNC.RECONVERGENT B0 ;  /* 0x0000000000007941 */ /* 0x000fea0003800200 */
.L_x_163:
        /* <DEDUP_REMOVED lines=27> */
.L_x_167:
[----:B------:R-:W-:Y:S05]  /*2670*/  BSYNC.RECONVERGENT B0 ;  /* 0x0000000000007941 */ /* 0x000fea0003800200 */
.L_x_166:
[----:B------:R-:W-:Y:S05]  /*2680*/  @!P4 BREAK.RELIABLE B1 ;  /* 0x000000000001c942 */ /* 0x000fea0003800100 */
[----:B------:R-:W-:Y:S05]  /*2690*/  @!P4 BRA `(.L_x_168) ;  /* 0x000000000064c947 */ /* 0x000fea0003800000 */
[----:B------:R-:W-:-:S06]  /*26a0*/  LEA R3, R24, R1, 0x2 ;  /* 0x0000000118037211 */ /* 0x000fcc00078e10ff */
[----:B------:R-:W5:Y:S01]  /*26b0*/  LDL R3, [R3+-0x4] ;  /* 0xfffffc0003037983 */ /* 0x000f620000100800 */
[----:B------:R-:W-:Y:S01]  /*26c0*/  IADD3 R24, PT, PT, R24, -0x1, RZ ;  /* 0xffffffff18187810 */ /* 0x000fe20007ffe0ff */
[----:B------:R-:W-:Y:S06]  /*26d0*/  BRA `(.L_x_169) ;  /* 0x00000000004c7947 */ /* 0x000fec0003800000 */
.L_x_159:
        /* <DEDUP_REMOVED lines=13> */
.L_x_158:
[----:B------:R-:W-:-:S13]  /*27b0*/  ISETP.NE.AND P0, PT, R24, RZ, PT ;  /* 0x000000ff1800720c */ /* 0x000fda0003f05270 */
[----:B------:R-:W-:Y:S05]  /*27c0*/  @!P0 BREAK.RELIABLE B1 ;  /* 0x0000000000018942 */ /* 0x000fea0003800100 */
[----:B------:R-:W-:Y:S05]  /*27d0*/  @!P0 BRA `(.L_x_168) ;  /* 0x0000000000148947 */ /* 0x000fea0003800000 */
[----:B------:R-:W-:-:S06]  /*27e0*/  IMAD R3, R24, 0x4, R1 ;  /* 0x0000000418037824 */ /* 0x000fcc00078e0201 */
[----:B------:R-:W5:Y:S01]  /*27f0*/  LDL R3, [R3+-0x4] ;  /* 0xfffffc0003037983 */ /* 0x000f620000100800 */
[----:B------:R-:W-:-:S07]  /*2800*/  IADD3 R24, PT, PT, R24, -0x1, RZ ;  /* 0xffffffff18187810 */ /* 0x000fce0007ffe0ff */
.L_x_169:
[----:B------:R-:W-:Y:S05]  /*2810*/  BSYNC.RELIABLE B1 ;  /* 0x0000000000017941 */ /* 0x000fea0003800100 */
.L_x_157:
[----:B------:R-:W-:Y:S05]  /*2820*/  BRA `(.L_x_170) ;  /* 0xfffffff000887947 */ /* 0x000fea000383ffff */
.L_x_168:
[----:B------:R-:W-:Y:S05]  /*2830*/  BSYNC.RECONVERGENT B2 ;  /* 0x0000000000027941 */ /* 0x000fea0003800200 */
.L_x_156:
        /* <DEDUP_REMOVED lines=64> */
[----:B------:R-:W-:Y:S05]  /*2c40*/  CALL.REL.NOINC `($__internal_4_$__cuda_sm20_rcp_rn_f32_slowpath) ;  /* 0x0000004000007944 */ /* 0x000fea0003c00000 */
[----:B------:R-:W-:Y:S05]  /*2c50*/  BRA `(.L_x_177) ;  /* 0x0000000000107947 */ /* 0x000fea0003800000 */
.L_x_176:
[----:B------:R-:W0:Y:S02]  /*2c60*/  MUFU.RCP R44, R7 ;  /* 0x00000007002c7308 */ /* 0x000e240000001000 */
[----:B0-----:R-:W-:-:S04]  /*2c70*/  FFMA R4, R7, R44, -1 ;  /* 0xbf80000007047423 */ /* 0x001fc8000000002c */
[----:B------:R-:W-:-:S04]  /*2c80*/  FADD.FTZ R5, -R4, -RZ ;  /* 0x800000ff04057221 */ /* 0x000fc80000010100 */
[----:B------:R-:W-:-:S07]  /*2c90*/  FFMA R44, R44, R5, R44 ;  /* 0x000000052c2c7223 */ /* 0x000fce000000002c */
.L_x_177:
[----:B------:R-:W-:Y:S05]  /*2ca0*/  BSYNC.RECONVERGENT B4 ;  /* 0x0000000000047941 */ /* 0x000fea0003800200 */
.L_x_175:
        /* <DEDUP_REMOVED lines=34> */
[----:B------:R-:W-:Y:S05]  /*2ed0*/  CALL.REL.NOINC `($__internal_3_$__cuda_sm20_dsqrt_rn_f64_mediumpath_v1) ;  /* 0x0000003800a87944 */ /* 0x000fea0003c00000 */
[----:B------:R-:W-:-:S07]  /*2ee0*/  MOV R18, R10 ;  /* 0x0000000a00127202 */ /* 0x000fce0000000f00 */
.L_x_179:
[----:B------:R-:W-:Y:S05]  /*2ef0*/  BSYNC.RECONVERGENT B0 ;  /* 0x0000000000007941 */ /* 0x000fea0003800200 */
.L_x_178:
        /* <DEDUP_REMOVED lines=20> */
.L_x_181:
[----:B------:R-:W0:Y:S02]  /*3040*/  MUFU.RCP R0, R31 ;  /* 0x0000001f00007308 */ /* 0x000e240000001000 */
[----:B0-----:R-:W-:-:S04]  /*3050*/  FFMA R2, R31, R0, -1 ;  /* 0xbf8000001f027423 */ /* 0x001fc80000000000 */
[----:B------:R-:W-:-:S04]  /*3060*/  FADD.FTZ R27, -R2, -RZ ;  /* 0x800000ff021b7221 */ /* 0x000fc80000010100 */
[----:B------:R-:W-:-:S07]  /*3070*/  FFMA R27, R0, R27, R0 ;  /* 0x0000001b001b7223 */ /* 0x000fce0000000000 */
.L_x_182:
[----:B------:R-:W-:Y:S05]  /*3080*/  BSYNC.RECONVERGENT B4 ;  /* 0x0000000000047941 */ /* 0x000fea0003800200 */
.L_x_180:
[----:B------:R-:W-:Y:S01]  /*3090*/  VIADD R0, R30, 0x1800000 ;  /* 0x018000001e007836 */ /* 0x000fe20000000000 */
[----:B------:R-:W-:Y:S04]  /*30a0*/  BSSY.RECONVERGENT B4, `(.L_x_183) ;  /* 0x000000d000047945 */ /* 0x000fe80003800200 */
        /* <DEDUP_REMOVED lines=8> */
.L_x_184:
[----:B------:R-:W0:Y:S02]  /*3130*/  MUFU.RCP R3, R30 ;  /* 0x0000001e00037308 */ /* 0x000e240000001000 */
[----:B0-----:R-:W-:-:S04]  /*3140*/  FFMA R0, R30, R3, -1 ;  /* 0xbf8000001e007423 */ /* 0x001fc80000000003 */
[----:B------:R-:W-:-:S04]  /*3150*/  FADD.FTZ R0, -R0, -RZ ;  /* 0x800000ff00007221 */ /* 0x000fc80000010100 */
[----:B------:R-:W-:-:S07]  /*3160*/  FFMA R26, R3, R0, R3 ;  /* 0x00000000031a7223 */ /* 0x000fce0000000003 */
.L_x_185:
[----:B------:R-:W-:Y:S05]  /*3170*/  BSYNC.RECONVERGENT B4 ;  /* 0x0000000000047941 */ /* 0x000fea0003800200 */
.L_x_183:
        /* <DEDUP_REMOVED lines=10> */
.L_x_187:
[----:B------:R-:W0:Y:S02]  /*3220*/  MUFU.RCP R0, R29 ;  /* 0x0000001d00007308 */ /* 0x000e240000001000 */
[----:B0-----:R-:W-:-:S04]  /*3230*/  FFMA R2, R29, R0, -1 ;  /* 0xbf8000001d027423 */ /* 0x001fc80000000000 */
[----:B------:R-:W-:-:S04]  /*3240*/  FADD.FTZ R25, -R2, -RZ ;  /* 0x800000ff02197221 */ /* 0x000fc80000010100 */
[----:B------:R-:W-:-:S07]  /*3250*/  FFMA R25, R0, R25, R0 ;  /* 0x0000001900197223 */ /* 0x000fce0000000000 */
.L_x_188:
[----:B------:R-:W-:Y:S05]  /*3260*/  BSYNC.RECONVERGENT B4 ;  /* 0x0000000000047941 */ /* 0x000fea0003800200 */
.L_x_186:
        /* <DEDUP_REMOVED lines=14> */
.L_x_213:
        /* <DEDUP_REMOVED lines=62> */
.L_x_205:
        /* <DEDUP_REMOVED lines=40> */
[----:B------:R-:W-:Y:S05]  /*39b0*/  BRA `(.L_x_199) ;  /* 0x0000000000107947 */ /* 0x000fea0003800000 */
.L_x_198:
[----:B------:R-:W0:Y:S02]  /*39c0*/  MUFU.RCP R44, R39 ;  /* 0x00000027002c7308 */ /* 0x000e240000001000 */
[----:B0-----:R-:W-:-:S04]  /*39d0*/  FFMA R7, R39, R44, -1 ;  /* 0xbf80000027077423 */ /* 0x001fc8000000002c */
[----:B------:R-:W-:-:S04]  /*39e0*/  FADD.FTZ R7, -R7, -RZ ;  /* 0x800000ff07077221 */ /* 0x000fc80000010100 */
[----:B------:R-:W-:-:S07]  /*39f0*/  FFMA R44, R44, R7, R44 ;  /* 0x000000072c2c7223 */ /* 0x000fce000000002c */
.L_x_199:
[----:B------:R-:W-:Y:S05]  /*3a00*/  BSYNC.RECONVERGENT B8 ;  /* 0x0000000000087941 */ /* 0x000fea0003800200 */
.L_x_197:
        /* <DEDUP_REMOVED lines=36> */
.L_x_196:
[----:B------:R-:W-:Y:S05]  /*3c50*/  BSYNC.RECONVERGENT B7 ;  /* 0x0000000000077941 */ /* 0x000fea0003800200 */
.L_x_195:
        /* <DEDUP_REMOVED lines=40> */
.L_x_203:
[----:B------:R-:W0:Y:S02]  /*3ee0*/  MUFU.RCP R44, R39 ;  /* 0x00000027002c7308 */ /* 0x000e240000001000 */
[----:B0-----:R-:W-:-:S04]  /*3ef0*/  FFMA R7, R39, R44, -1 ;  /* 0xbf80000027077423 */ /* 0x001fc8000000002c */
[----:B------:R-:W-:-:S04]  /*3f00*/  FADD.FTZ R7, -R7, -RZ ;  /* 0x800000ff07077221 */ /* 0x000fc80000010100 */
[----:B------:R-:W-:-:S07]  /*3f10*/  FFMA R44, R44, R7, R44 ;  /* 0x000000072c2c7223 */ /* 0x000fce000000002c */
.L_x_204:
[----:B------:R-:W-:Y:S05]  /*3f20*/  BSYNC.RECONVERGENT B8 ;  /* 0x0000000000087941 */ /* 0x000fea0003800200 */
.L_x_202:
        /* <DEDUP_REMOVED lines=36> */
.L_x_201:
[----:B------:R-:W-:Y:S05]  /*4170*/  BSYNC.RECONVERGENT B7 ;  /* 0x0000000000077941 */ /* 0x000fea0003800200 */
.L_x_200:
[----:B------:R-:W-:Y:S02]  /*4180*/  IADD3 R20, PT, PT, R20, 0x2, RZ ;  /* 0x0000000214147810 */ /* 0x000fe40007ffe0ff */
[----:B------:R-:W-:-:S04]  /*4190*/  LOP3.LUT R7, R24, 0xfffe, RZ, 0xc0, !PT ;  /* 0x0000fffe18077812 */ /* 0x000fc800078ec0ff */
[----:B------:R-:W-:-:S13]  /*41a0*/  ISETP.NE.AND P0, PT, R20, R7, PT ;  /* 0x000000071400720c */ /* 0x000fda0003f05270 */
[----:B------:R-:W-:Y:S05]  /*41b0*/  @P0 BRA `(.L_x_205) ;  /* 0xfffffff4005c0947 */ /* 0x000fea000383ffff */
.L_x_194:
[----:B------:R-:W-:Y:S05]  /*41c0*/  BSYNC.RECONVERGENT B6 ;  /* 0x0000000000067941 */ /* 0x000fea0003800200 */
.L_x_193:
        /* <DEDUP_REMOVED lines=42> */
[----:B------:R-:W-:Y:S05]  /*4470*/  BRA `(.L_x_210) ;  /* 0x0000000000107947 */ /* 0x000fea0003800000 */
.L_x_209:
[----:B------:R-:W0:Y:S02]  /*4480*/  MUFU.RCP R44, R39 ;  /* 0x00000027002c7308 */ /* 0x000e240000001000 */
[----:B0-----:R-:W-:-:S04]  /*4490*/  FFMA R7, R39, R44, -1 ;  /* 0xbf80000027077423 */ /* 0x001fc8000000002c */
[----:B------:R-:W-:-:S04]  /*44a0*/  FADD.FTZ R7, -R7, -RZ ;  /* 0x800000ff07077221 */ /* 0x000fc80000010100 */
[----:B------:R-:W-:-:S07]  /*44b0*/  FFMA R44, R44, R7, R44 ;  /* 0x000000072c2c7223 */ /* 0x000fce000000002c */
.L_x_210:
[----:B------:R-:W-:Y:S05]  /*44c0*/  BSYNC.RECONVERGENT B7 ;  /* 0x0000000000077941 */ /* 0x000fea0003800200 */
.L_x_208:
        /* <DEDUP_REMOVED lines=36> */
.L_x_207:
[----:B------:R-:W-:Y:S05]  /*4710*/  BSYNC.RECONVERGENT B6 ;  /* 0x0000000000067941 */ /* 0x000fea0003800200 */
.L_x_206:
[----:B------:R-:W-:-:S13]  /*4720*/  ISETP.NE.AND P0, PT, R3, RZ, PT ;  /* 0x000000ff0300720c */ /* 0x000fda0003f05270 */
[----:B------:R-:W-:Y:S05]  /*4730*/  @!P0 BREAK.RELIABLE B4 ;  /* 0x0000000000048942 */ /* 0x000fea0003800100 */
[----:B------:R-:W-:Y:S05]  /*4740*/  @!P0 BRA `(.L_x_211) ;  /* 0x0000000000648947 */ /* 0x000fea0003800000 */
[----:B------:R-:W-:-:S06]  /*4750*/  IMAD R7, R3, 0x4, R1 ;  /* 0x0000000403077824 */ /* 0x000fcc00078e0201 */
[----:B------:R-:W5:Y:S01]  /*4760*/  LDL R7, [R7+-0x4] ;  /* 0xfffffc0007077983 */ /* 0x000f620000100800 */
[----:B------:R-:W-:Y:S01]  /*4770*/  IADD3 R3, PT, PT, R3, -0x1, RZ ;  /* 0xffffffff03037810 */ /* 0x000fe20007ffe0ff */
[----:B------:R-:W-:Y:S06]  /*4780*/  BRA `(.L_x_212) ;  /* 0x00000000004c7947 */ /* 0x000fec0003800000 */
.L_x_192:
        /* <DEDUP_REMOVED lines=13> */
.L_x_191:
[----:B------:R-:W-:-:S13]  /*4860*/  ISETP.NE.AND P0, PT, R3, RZ, PT ;  /* 0x000000ff0300720c */ /* 0x000fda0003f05270 */
[----:B------:R-:W-:Y:S05]  /*4870*/  @!P0 BREAK.RELIABLE B4 ;  /* 0x0000000000048942 */ /* 0x000fea0003800100 */
[----:B------:R-:W-:Y:S05]  /*4880*/  @!P0 BRA `(.L_x_211) ;  /* 0x0000000000148947 */ /* 0x000fea0003800000 */
[----:B------:R-:W-:-:S06]  /*4890*/  LEA R7, R3, R1, 0x2 ;  /* 0x0000000103077211 */ /* 0x000fcc00078e10ff */
[----:B------:R-:W5:Y:S01]  /*48a0*/  LDL R7, [R7+-0x4] ;  /* 0xfffffc0007077983 */ /* 0x000f620000100800 */
[----:B------:R-:W-:-:S07]  /*48b0*/  VIADD R3, R3, 0xffffffff ;  /* 0xffffffff03037836 */ /* 0x000fce0000000000 */
.L_x_212:
[----:B------:R-:W-:Y:S05]  /*48c0*/  BSYNC.RELIABLE B4 ;  /* 0x0000000000047941 */ /* 0x000fea0003800100 */
.L_x_190:
[----:B------:R-:W-:Y:S05]  /*48d0*/  BRA `(.L_x_213) ;  /* 0xffffffe8009c7947 */ /* 0x000fea000383ffff */
.L_x_211:
[----:B------:R-:W-:Y:S05]  /*48e0*/  BSYNC.RECONVERGENT B5 ;  /* 0x0000000000057941 */ /* 0x000fea0003800200 */
.L_x_189:
        /* <DEDUP_REMOVED lines=81> */
[----:B------:R-:W-:Y:S05]  /*4e00*/  CALL.REL.NOINC `($__internal_3_$__cuda_sm20_dsqrt_rn_f64_mediumpath_v1) ;  /* 0x0000001800dc7944 */ /* 0x000fea0003c00000 */
[----:B------:R-:W-:Y:S01]  /*4e10*/  IMAD.MOV.U32 R32, RZ, RZ, R10 ;  /* 0x000000ffff207224 */ /* 0x000fe200078e000a */
[----:B------:R-:W-:-:S07]  /*4e20*/  MOV R33, R19 ;  /* 0x0000001300217202 */ /* 0x000fce0000000f00 */
.L_x_215:
[----:B------:R-:W-:Y:S05]  /*4e30*/  BSYNC.RECONVERGENT B0 ;  /* 0x0000000000007941 */ /* 0x000fea0003800200 */
.L_x_214:
        /* <DEDUP_REMOVED lines=20> */
.L_x_217:
[----:B------:R-:W0:Y:S02]  /*4f80*/  MUFU.RCP R6, R31 ;  /* 0x0000001f00067308 */ /* 0x000e240000001000 */
[----:B0-----:R-:W-:-:S04]  /*4f90*/  FFMA R5, R31, R6, -1 ;  /* 0xbf8000001f057423 */ /* 0x001fc80000000006 */
[----:B------:R-:W-:-:S04]  /*4fa0*/  FADD.FTZ R5, -R5, -RZ ;  /* 0x800000ff05057221 */ /* 0x000fc80000010100 */
[----:B------:R-:W-:-:S07]  /*4fb0*/  FFMA R33, R6, R5, R6 ;  /* 0x0000000506217223 */ /* 0x000fce0000000006 */
.L_x_218:
[----:B------:R-:W-:Y:S05]  /*4fc0*/  BSYNC.RECONVERGENT B4 ;  /* 0x0000000000047941 */ /* 0x000fea0003800200 */
.L_x_216:
        /* <DEDUP_REMOVED lines=10> */
.L_x_220:
[----:B------:R-:W0:Y:S02]  /*5070*/  MUFU.RCP R5, R30 ;  /* 0x0000001e00057308 */ /* 0x000e240000001000 */
[----:B0-----:R-:W-:-:S04]  /*5080*/  FFMA R6, R30, R5, -1 ;  /* 0xbf8000001e067423 */ /* 0x001fc80000000005 */
[----:B------:R-:W-:-:S04]  /*5090*/  FADD.FTZ R6, -R6, -RZ ;  /* 0x800000ff06067221 */ /* 0x000fc80000010100 */
[----:B------:R-:W-:-:S07]  /*50a0*/  FFMA R32, R5, R6, R5 ;  /* 0x0000000605207223 */ /* 0x000fce0000000005 */
.L_x_221:
[----:B------:R-:W-:Y:S05]  /*50b0*/  BSYNC.RECONVERGENT B4 ;  /* 0x0000000000047941 */ /* 0x000fea0003800200 */
.L_x_219:
        /* <DEDUP_REMOVED lines=10> */
.L_x_223:
[----:B------:R-:W0:Y:S02]  /*5160*/  MUFU.RCP R6, R29 ;  /* 0x0000001d00067308 */ /* 0x000e240000001000 */
[----:B0-----:R-:W-:-:S04]  /*5170*/  FFMA R5, R29, R6, -1 ;  /* 0xbf8000001d057423 */ /* 0x001fc80000000006 */
[----:B------:R-:W-:-:S04]  /*5180*/  FADD.FTZ R5, -R5, -RZ ;  /* 0x800000ff05057221 */ /* 0x000fc80000010100 */
[----:B------:R-:W-:-:S07]  /*5190*/  FFMA R27, R6, R5, R6 ;  /* 0x00000005061b7223 */ /* 0x000fce0000000006 */
.L_x_224:
[----:B------:R-:W-:Y:S05]  /*51a0*/  BSYNC.RECONVERGENT B4 ;  /* 0x0000000000047941 */ /* 0x000fea0003800200 */
.L_x_222:
        /* <DEDUP_REMOVED lines=14> */
.L_x_249:
        /* <DEDUP_REMOVED lines=63> */
.L_x_241:
        /* <DEDUP_REMOVED lines=44> */
.L_x_236:
[----:B------:R-:W0:Y:S02]  /*5940*/  MUFU.RCP R44, R39 ;  /* 0x00000027002c7308 */ /* 0x000e240000001000 */
[----:B0-----:R-:W-:-:S04]  /*5950*/  FFMA R7, R39, R44, -1 ;  /* 0xbf80000027077423 */ /* 0x001fc8000000002c */
[----:B------:R-:W-:-:S04]  /*5960*/  FADD.FTZ R7, -R7, -RZ ;  /* 0x800000ff07077221 */ /* 0x000fc80000010100 */
[----:B------:R-:W-:-:S07]  /*5970*/  FFMA R44, R44, R7, R44 ;  /* 0x000000072c2c7223 */ /* 0x000fce000000002c */
.L_x_237:
[----:B------:R-:W-:Y:S05]  /*5980*/  BSYNC.RECONVERGENT B9 ;  /* 0x0000000000097941 */ /* 0x000fea0003800200 */
.L_x_235:
        /* <DEDUP_REMOVED lines=35> */
.L_x_234:
[----:B------:R-:W-:Y:S05]  /*5bc0*/  BSYNC.RECONVERGENT B8 ;  /* 0x0000000000087941 */ /* 0x000fea0003800200 */
.L_x_233:
        /* <DEDUP_REMOVED lines=40> */
.L_x_239:
[----:B------:R-:W0:Y:S02]  /*5e50*/  MUFU.RCP R44, R39 ;  /* 0x00000027002c7308 */ /* 0x000e240000001000 */
[----:B0-----:R-:W-:-:S04]  /*5e60*/  FFMA R7, R39, R44, -1 ;  /* 0xbf80000027077423 */ /* 0x001fc8000000002c */
[----:B------:R-:W-:-:S04]  /*5e70*/  FADD.FTZ R7, -R7, -RZ ;  /* 0x800000ff07077221 */ /* 0x000fc80000010100 */
[----:B------:R-:W-:-:S07]  /*5e80*/  FFMA R44, R44, R7, R44 ;  /* 0x000000072c2c7223 */ /* 0x000fce000000002c */
.L_x_240:
[----:B------:R-:W-:Y:S05]  /*5e90*/  BSYNC.RECONVERGENT B8 ;  /* 0x0000000000087941 */ /* 0x000fea0003800200 */
.L_x_238:
        /* <DEDUP_REMOVED lines=35> */
.L_x_232:
[----:B------:R-:W-:Y:S05]  /*60d0*/  BSYNC.RECONVERGENT B7 ;  /* 0x0000000000077941 */ /* 0x000fea0003800200 */
.L_x_231:
[----:B------:R-:W-:Y:S05]  /*60e0*/  @P1 BRA `(.L_x_241) ;  /* 0xfffffff400641947 */ /* 0x000fea000383ffff */
.L_x_230:
[----:B------:R-:W-:Y:S05]  /*60f0*/  BSYNC.RECONVERGENT B6 ;  /* 0x0000000000067941 */ /* 0x000fea0003800200 */
.L_x_229:
        /* <DEDUP_REMOVED lines=41> */
[----:B------:R-:W-:Y:S05]  /*6390*/  CALL.REL.NOINC `($__internal_4_$__cuda_sm20_rcp_rn_f32_slowpath) ;  /* 0x00000008002c7944 */ /* 0x000fea0003c00000 */
[----:B------:R-:W-:Y:S05]  /*63a0*/  BRA `(.L_x_246) ;  /* 0x0000000000107947 */ /* 0x000fea0003800000 */
.L_x_245:
[----:B------:R-:W0:Y:S02]  /*63b0*/  MUFU.RCP R44, R39 ;  /* 0x00000027002c7308 */ /* 0x000e240000001000 */
[----:B0-----:R-:W-:-:S04]  /*63c0*/  FFMA R7, R39, R44, -1 ;  /* 0xbf80000027077423 */ /* 0x001fc8000000002c */
[----:B------:R-:W-:-:S04]  /*63d0*/  FADD.FTZ R7, -R7, -RZ ;  /* 0x800000ff07077221 */ /* 0x000fc80000010100 */
[----:B------:R-:W-:-:S07]  /*63e0*/  FFMA R44, R44, R7, R44 ;  /* 0x000000072c2c7223 */ /* 0x000fce000000002c */
.L_x_246:
[----:B------:R-:W-:Y:S05]  /*63f0*/  BSYNC.RECONVERGENT B7 ;  /* 0x0000000000077941 */ /* 0x000fea0003800200 */
.L_x_244:
        /* <DEDUP_REMOVED lines=35> */
.L_x_243:
[----:B------:R-:W-:Y:S05]  /*6630*/  BSYNC.RECONVERGENT B6 ;  /* 0x0000000000067941 */ /* 0x000fea0003800200 */
.L_x_242:
[----:B------:R-:W-:-:S13]  /*6640*/  ISETP.NE.AND P0, PT, R26, RZ, PT ;  /* 0x000000ff1a00720c */ /* 0x000fda0003f05270 */
[----:B------:R-:W-:Y:S05]  /*6650*/  @!P0 BREAK.RELIABLE B4 ;  /* 0x0000000000048942 */ /* 0x000fea0003800100 */
[----:B------:R-:W-:Y:S05]  /*6660*/  @!P0 BRA `(.L_x_247) ;  /* 0x0000000000648947 */ /* 0x000fea0003800000 */
[----:B------:R-:W-:-:S06]  /*6670*/  IMAD R5, R26, 0x4, R1 ;  /* 0x000000041a057824 */ /* 0x000fcc00078e0201 */
[----:B------:R-:W5:Y:S01]  /*6680*/  LDL R5, [R5+-0x4] ;  /* 0xfffffc0005057983 */ /* 0x000f620000100800 */
[----:B------:R-:W-:Y:S01]  /*6690*/  IADD3 R26, PT, PT, R26, -0x1, RZ ;  /* 0xffffffff1a1a7810 */ /* 0x000fe20007ffe0ff */
[----:B------:R-:W-:Y:S06]  /*66a0*/  BRA `(.L_x_248) ;  /* 0x00000000004c7947 */ /* 0x000fec0003800000 */
.L_x_228:
        /* <DEDUP_REMOVED lines=13> */
.L_x_227:
[----:B------:R-:W-:-:S13]  /*6780*/  ISETP.NE.AND P0, PT, R26, RZ, PT ;  /* 0x000000ff1a00720c */ /* 0x000fda0003f05270 */
[----:B------:R-:W-:Y:S05]  /*6790*/  @!P0 BREAK.RELIABLE B4 ;  /* 0x0000000000048942 */ /* 0x000fea0003800100 */
[----:B------:R-:W-:Y:S05]  /*67a0*/  @!P0 BRA `(.L_x_247) ;  /* 0x0000000000148947 */ /* 0x000fea0003800000 */
[----:B------:R-:W-:-:S06]  /*67b0*/  LEA R5, R26, R1, 0x2 ;  /* 0x000000011a057211 */ /* 0x000fcc00078e10ff */
[----:B------:R-:W5:Y:S01]  /*67c0*/  LDL R5, [R5+-0x4] ;  /* 0xfffffc0005057983 */ /* 0x000f620000100800 */
[----:B------:R-:W-:-:S07]  /*67d0*/  VIADD R26, R26, 0xffffffff ;  /* 0xffffffff1a1a7836 */ /* 0x000fce0000000000 */
.L_x_248:
[----:B------:R-:W-:Y:S05]  /*67e0*/  BSYNC.RELIABLE B4 ;  /* 0x0000000000047941 */ /* 0x000fea0003800100 */
.L_x_226:
[----:B------:R-:W-:Y:S05]  /*67f0*/  BRA `(.L_x_249) ;  /* 0xffffffe800a47947 */ /* 0x000fea000383ffff */
.L_x_247:
[----:B------:R-:W-:Y:S05]  /*6800*/  BSYNC.RECONVERGENT B5 ;  /* 0x0000000000057941 */ /* 0x000fea0003800200 */
.L_x_225:
[----:B------:R-:W-:-:S13]  /*6810*/  ISETP.NE.AND P0, PT, R20, 0x1, PT ;  /* 0x000000011400780c */ /* 0x000fda0003f05270 */
[----:B------:R-:W-:Y:S05]  /*6820*/  @P0 BRA `(.L_x_174) ;  /* 0x0000000000140947 */ /* 0x000fea0003800000 */
[----:B------:R-:W0:Y:S08]  /*6830*/  LDC.64 R2, c[0x0][0x388] ;  /* 0x0000e200ff027b82 */ /* 0x000e300000000a00 */
[----:B------:R-:W1:Y:S01]  /*6840*/  LDC.64 R22, c[0x0][0x390] ;  /* 0x0000e400ff167b82 */ /* 0x000e620000000a00 */
[----:B0-----:R-:W-:-:S06]  /*6850*/  IMAD.WIDE R24, R24, 0x4c, R2 ;  /* 0x0000004c18187825 */ /* 0x001fcc00078e0202 */
[----:B------:R-:W1:Y:S02]  /*6860*/  LDG.E R25, desc[UR6][R24.64+0x48] ;  /* 0x0000480618197981 */ /* 0x000e64000c1e1900 */
[----:B-1----:R-:W-:-:S07]  /*6870*/  IMAD.WIDE R22, R25, 0x20, R22 ;  /* 0x0000002019167825 */ /* 0x002fce00078e0216 */
.L_x_174:
[----:B------:R-:W-:Y:S05]  /*6880*/  BSYNC.RECONVERGENT B2 ;  /* 0x0000000000027941 */ /* 0x000fea0003800200 */
.L_x_173:
[----:B------:R0:W5:Y:S04]  /*6890*/  LDG.E R5, desc[UR6][R22.64] ;  /* 0x0000000616057981 */ /* 0x000168000c1e1900 */
[----:B------:R0:W5:Y:S04]  /*68a0*/  LDG.E R7, desc[UR6][R22.64+0x4] ;  /* 0x0000040616077981 */ /* 0x000168000c1e1900 */
[----:B------:R0:W5:Y:S02]  /*68b0*/  LDG.E R9, desc[UR6][R22.64+0x8] ;  /* 0x0000080616097981 */ /* 0x000164000c1e1900 */
.L_x_172:
[----:B------:R-:W-:Y:S05]  /*68c0*/  BSYNC.RECONVERGENT B3 ;  /* 0x0000000000037941 */ /* 0x000fea0003800200 */
.L_x_171:
        /* <DEDUP_REMOVED lines=11> */
        .weak           $__internal_3_$__cuda_sm20_dsqrt_rn_f64_mediumpath_v1
        .type           $__internal_3_$__cuda_sm20_dsqrt_rn_f64_mediumpath_v1,@function
        .size           $__internal_3_$__cuda_sm20_dsqrt_rn_f64_mediumpath_v1,($__internal_4_$__cuda_sm20_rcp_rn_f32_slowpath - $__internal_3_$__cuda_sm20_dsqrt_rn_f64_mediumpath_v1)
$__internal_3_$__cuda_sm20_dsqrt_rn_f64_mediumpath_v1:
        /* <DEDUP_REMOVED lines=14> */
.L_x_251:
        /* <DEDUP_REMOVED lines=24> */
.L_x_253:
[----:B------:R-:W-:-:S11]  /*6be0*/  DADD R8, R14, R14 ;  /* 0x000000000e087229 */ /* 0x000fd6000000000e */
.L_x_252:
[----:B------:R-:W-:Y:S05]  /*6bf0*/  BSYNC.RECONVERGENT B4 ;  /* 0x0000000000047941 */ /* 0x000fea0003800200 */
.L_x_250:
[----:B------:R-:W-:Y:S01]  /*6c00*/  IMAD.MOV.U32 R10, RZ, RZ, R8 ;  /* 0x000000ffff0a7224 */ /* 0x000fe200078e0008 */
[----:B------:R-:W-:Y:S01]  /*6c10*/  MOV R19, R9 ;  /* 0x0000000900137202 */ /* 0x000fe20000000f00 */
[----:B------:R-:W-:Y:S01]  /*6c20*/  IMAD.MOV.U32 R9, RZ, RZ, 0x0 ;  /* 0x00000000ff097424 */ /* 0x000fe200078e00ff */
[----:B------:R-:W-:-:S04]  /*6c30*/  MOV R8, R16 ;  /* 0x0000001000087202 */ /* 0x000fc80000000f00 */
[----:B------:R-:W-:Y:S05]  /*6c40*/  RET.REL.NODEC R8 `(linearKernel) ;  /* 0xffffff9008ec7950 */ /* 0x000fea0003c3ffff */
        .weak           $__internal_4_$__cuda_sm20_rcp_rn_f32_slowpath
        .type           $__internal_4_$__cuda_sm20_rcp_rn_f32_slowpath,@function
        .size           $__internal_4_$__cuda_sm20_rcp_rn_f32_slowpath,($__internal_5_$__cuda_sm3x_div_rn_noftz_f32_slowpath - $__internal_4_$__cuda_sm20_rcp_rn_f32_slowpath)
$__internal_4_$__cuda_sm20_rcp_rn_f32_slowpath:
        /* <DEDUP_REMOVED lines=15> */
.L_x_255:
        /* <DEDUP_REMOVED lines=33> */
.L_x_257:
[----:B------:R0:W1:Y:S02]  /*6f50*/  MUFU.RCP R44, R7 ;  /* 0x00000007002c7308 */ /* 0x0000640000001000 */
.L_x_256:
[----:B------:R-:W-:Y:S05]  /*6f60*/  BSYNC.RECONVERGENT B0 ;  /* 0x0000000000007941 */ /* 0x000fea0003800200 */
.L_x_254:
[----:B------:R-:W-:-:S04]  /*6f70*/  MOV R39, 0x0 ;  /* 0x0000000000277802 */ /* 0x000fc80000000f00 */
[----:B01----:R-:W-:Y:S05]  /*6f80*/  RET.REL.NODEC R38 `(linearKernel) ;  /* 0xffffff90261c7950 */ /* 0x003fea0003c3ffff */
        .weak           $__internal_5_$__cuda_sm3x_div_rn_noftz_f32_slowpath
        .type           $__internal_5_$__cuda_sm3x_div_rn_noftz_f32_slowpath,@function
        .size           $__internal_5_$__cuda_sm3x_div_rn_noftz_f32_slowpath,(.L_x_275 - $__internal_5_$__cuda_sm3x_div_rn_noftz_f32_slowpath)
$__internal_5_$__cuda_sm3x_div_rn_noftz_f32_slowpath:
        /* <DEDUP_REMOVED lines=34> */
.L_x_259:
        /* <DEDUP_REMOVED lines=51> */
.L_x_266:
[----:B------:R-:W-:-:S04]  /*74e0*/  LOP3.LUT R7, R7, 0x80000000, RZ, 0xc0, !PT ;  /* 0x8000000007077812 */ /* 0x000fc800078ec0ff */
[----:B------:R-:W-:Y:S01]  /*74f0*/  LOP3.LUT R7, R7, 0x7f800000, RZ, 0xfc, !PT ;  /* 0x7f80000007077812 */ /* 0x000fe200078efcff */
[----:B------:R-:W-:Y:S06]  /*7500*/  BRA `(.L_x_267) ;  /* 0x0000000000047947 */ /* 0x000fec0003800000 */
.L_x_265:
[----:B------:R-:W-:-:S07]  /*7510*/  LEA R7, R6, R7, 0x17 ;  /* 0x0000000706077211 */ /* 0x000fce00078eb8ff */
.L_x_267:
[----:B------:R-:W-:Y:S05]  /*7520*/  BSYNC.RECONVERGENT B2 ;  /* 0x0000000000027941 */ /* 0x000fea0003800200 */
.L_x_264:
[----:B------:R-:W-:Y:S05]  /*7530*/  BRA `(.L_x_268) ;  /* 0x0000000000207947 */ /* 0x000fea0003800000 */
.L_x_263:
[----:B------:R-:W-:-:S04]  /*7540*/  LOP3.LUT R0, R3, 0x80000000, R0, 0x48, !PT ;  /* 0x8000000003007812 */ /* 0x000fc800078e4800 */
[----:B------:R-:W-:Y:S01]  /*7550*/  LOP3.LUT R7, R0, 0x7f800000, RZ, 0xfc, !PT ;  /* 0x7f80000000077812 */ /* 0x000fe200078efcff */
[----:B------:R-:W-:Y:S06]  /*7560*/  BRA `(.L_x_268) ;  /* 0x0000000000147947 */ /* 0x000fec0003800000 */
.L_x_262:
[----:B------:R-:W-:Y:S01]  /*7570*/  LOP3.LUT R7, R3, 0x80000000, R0, 0x48, !PT ;  /* 0x8000000003077812 */ /* 0x000fe200078e4800 */
[----:B------:R-:W-:Y:S06]  /*7580*/  BRA `(.L_x_268) ;  /* 0x00000000000c7947 */ /* 0x000fec0003800000 */
.L_x_261:
[----:B------:R-:W0:Y:S01]  /*7590*/  MUFU.RSQ R7, -QNAN ;  /* 0xffc0000000077908 */ /* 0x000e220000001400 */
[----:B------:R-:W-:Y:S05]  /*75a0*/  BRA `(.L_x_268) ;  /* 0x0000000000047947 */ /* 0x000fea0003800000 */
.L_x_260:
[----:B------:R-:W-:-:S07]  /*75b0*/  FADD.FTZ R7, R0, R3 ;  /* 0x0000000300077221 */ /* 0x000fce0000010000 */
.L_x_268:
[----:B------:R-:W-:Y:S05]  /*75c0*/  BSYNC.RECONVERGENT B1 ;  /* 0x0000000000017941 */ /* 0x000fea0003800200 */
.L_x_258:
[----:B------:R-:W-:-:S04]  /*75d0*/  HFMA2 R5, -RZ, RZ, 0, 0 ;  /* 0x00000000ff057431 */ /* 0x000fc800000001ff */
[----:B0-----:R-:W-:Y:S05]  /*75e0*/  RET.REL.NODEC R4 `(linearKernel) ;  /* 0xffffff8804847950 */ /* 0x001fea0003c3ffff */
.L_x_269:
        /* <DEDUP_REMOVED lines=9> */
.L_x_275:


//--------------------- .nv.global.init           --------------------------
	.section	.nv.global.init,"aw",@progbits
	.align	4
.nv.global.init:
	.type		__cudart_i2opi_f,@object
	.size		__cudart_i2opi_f,(.L_0 - __cudart_i2opi_f)
__cudart_i2opi_f:
        /*0000*/ 	.byte	0x41, 0x90, 0x43, 0x3c, 0x99, 0x95, 0x62, 0xdb, 0xc0, 0xdd, 0x34, 0xf5, 0xd1, 0x57, 0x27, 0xfc
        /*0010*/ 	.byte	0x29, 0x15, 0x44, 0x4e, 0x6e, 0x83, 0xf9, 0xa2
.L_0:


//--------------------- .nv.shared.reserved.0     --------------------------
	.section	.nv.shared.reserved.0,"aw",@nobits
	.weak		__nv_reservedSMEM_offset_0_alias
	.size		__nv_reservedSMEM_offset_0_alias, 0, 64
	.other		__nv_reservedSMEM_offset_0_alias,@"STO_CUDA_RESERVED_SHARED STV_DEFAULT"
__nv_reservedSMEM_offset_0_alias:
	.zero		0
	.zero		64


//--------------------- .nv.constant0.tileKernel  --------------------------
	.section	.nv.constant0.tileKernel,"a",@progbits
	.sectionflags	@""
	.align	4
.nv.constant0.tileKernel:
	.zero		956


//--------------------- .nv.constant0.linearKernel --------------------------
	.section	.nv.constant0.linearKernel,"a",@progbits
	.sectionflags	@""
	.align	4
.nv.constant0.linearKernel:
	.zero		956


//--------------------- SYMBOLS --------------------------

	.type		.nv.reservedSmem.offset0,@object
	.size		.nv.reservedSmem.offset0,0x4
